	.headerflags	@"EF_CUDA_TEXMODE_UNIFIED EF_CUDA_64BIT_ADDRESS EF_CUDA_SM86 EF_CUDA_VIRTUAL_SM(EF_CUDA_SM86)"
	.elftype	@"ET_EXEC"


//--------------------- .nv.info                  --------------------------
	.section	.nv.info,"",@"SHT_CUDA_INFO"
	.align	4


	//----- nvinfo : EIATTR_REGCOUNT
	.align		4
        /*0000*/ 	.byte	0x04, 0x2f
        /*0002*/ 	.short	(.L_1 - .L_0)
	.align		4
.L_0:
        /*0004*/ 	.word	index@(triton_mm)
        /*0008*/ 	.word	0x00000064


	//----- nvinfo : EIATTR_MAX_STACK_SIZE
	.align		4
.L_1:
        /*000c*/ 	.byte	0x04, 0x23
        /*000e*/ 	.short	(.L_3 - .L_2)
	.align		4
.L_2:
        /*0010*/ 	.word	index@(triton_mm)
        /*0014*/ 	.word	0x00000000


	//----- nvinfo : EIATTR_MIN_STACK_SIZE
	.align		4
.L_3:
        /*0018*/ 	.byte	0x04, 0x12
        /*001a*/ 	.short	(.L_5 - .L_4)
	.align		4
.L_4:
        /*001c*/ 	.word	index@(triton_mm)
        /*0020*/ 	.word	0x00000000


	//----- nvinfo : EIATTR_FRAME_SIZE
	.align		4
.L_5:
        /*0024*/ 	.byte	0x04, 0x11
        /*0026*/ 	.short	(.L_7 - .L_6)
	.align		4
.L_6:
        /*0028*/ 	.word	index@(triton_mm)
        /*002c*/ 	.word	0x00000000
.L_7:


//--------------------- .nv.info.triton_mm        --------------------------
	.section	.nv.info.triton_mm,"",@"SHT_CUDA_INFO"
	.align	4


	//----- nvinfo : EIATTR_CUDA_API_VERSION
	.align		4
        /*0000*/ 	.byte	0x04, 0x37
        /*0002*/ 	.short	(.L_9 - .L_8)
.L_8:
        /*0004*/ 	.word	0x0000007b


	//----- nvinfo : EIATTR_SW2861232_WAR
	.align		4
.L_9:
        /*0008*/ 	.byte	0x01, 0x35
	.zero		2


	//----- nvinfo : EIATTR_PARAM_CBANK
	.align		4
        /*000c*/ 	.byte	0x04, 0x0a
        /*000e*/ 	.short	(.L_11 - .L_10)
	.align		4
.L_10:
        /*0010*/ 	.word	index@(.nv.constant0.triton_mm)
        /*0014*/ 	.short	0x0160
        /*0016*/ 	.short	0x001c


	//----- nvinfo : EIATTR_CBANK_PARAM_SIZE
	.align		4
.L_11:
        /*0018*/ 	.byte	0x03, 0x19
        /*001a*/ 	.short	0x001c


	//----- nvinfo : EIATTR_KPARAM_INFO
	.align		4
        /*001c*/ 	.byte	0x04, 0x17
        /*001e*/ 	.short	(.L_13 - .L_12)
.L_12:
        /*0020*/ 	.word	0x00000000
        /*0024*/ 	.short	0x0003
        /*0026*/ 	.short	0x0018
        /*0028*/ 	.byte	0x00, 0xf0, 0x11, 0x00


	//----- nvinfo : EIATTR_KPARAM_INFO
	.align		4
.L_13:
        /*002c*/ 	.byte	0x04, 0x17
        /*002e*/ 	.short	(.L_15 - .L_14)
.L_14:
        /*0030*/ 	.word	0x00000000
        /*0034*/ 	.short	0x0002
        /*0036*/ 	.short	0x0010
        /*0038*/ 	.byte	0x00, 0xf0, 0x21, 0x00


	//----- nvinfo : EIATTR_KPARAM_INFO
	.align		4
.L_15:
        /*003c*/ 	.byte	0x04, 0x17
        /*003e*/ 	.short	(.L_17 - .L_16)
.L_16:
        /*0040*/ 	.word	0x00000000
        /*0044*/ 	.short	0x0001
        /*0046*/ 	.short	0x0008
        /*0048*/ 	.byte	0x00, 0xf0, 0x21, 0x00


	//----- nvinfo : EIATTR_KPARAM_INFO
	.align		4
.L_17:
        /*004c*/ 	.byte	0x04, 0x17
        /*004e*/ 	.short	(.L_19 - .L_18)
.L_18:
        /*0050*/ 	.word	0x00000000
        /*0054*/ 	.short	0x0000
        /*0056*/ 	.short	0x0000
        /*0058*/ 	.byte	0x00, 0xf0, 0x21, 0x00


	//----- nvinfo : EIATTR_MAXREG_COUNT
	.align		4
.L_19:
        /*005c*/ 	.byte	0x03, 0x1b
        /*005e*/ 	.short	0x00ff


	//----- nvinfo : EIATTR_EXIT_INSTR_OFFSETS
	.align		4
        /*0060*/ 	.byte	0x04, 0x1c
        /*0062*/ 	.short	(.L_21 - .L_20)


	//   ....[0]....
.L_20:
        /*0064*/ 	.word	0x00000040


	//   ....[1]....
        /*0068*/ 	.word	0x00005bf0


	//   ....[2]....
        /*006c*/ 	.word	0x00005c40


	//----- nvinfo : EIATTR_MAX_THREADS
	.align		4
.L_21:
        /*0070*/ 	.byte	0x04, 0x05
        /*0072*/ 	.short	(.L_23 - .L_22)
.L_22:
        /*0074*/ 	.word	0x00000100
        /*0078*/ 	.word	0x00000001
        /*007c*/ 	.word	0x00000001
.L_23:


//--------------------- .nv.rel.action            --------------------------
	.section	.nv.rel.action,"",@"SHT_CUDA_RELOCINFO"
	.align	8
	.sectionentsize	8
        /*0000*/ 	.byte	0x73, 0x00, 0x00, 0x00, 0x00, 0x00, 0x00, 0x00, 0x00, 0x00, 0x00, 0x11, 0x25, 0x00, 0x05, 0x36


//--------------------- .nv.constant0.triton_mm   --------------------------
	.section	.nv.constant0.triton_mm,"a",@progbits
	.align	4
.nv.constant0.triton_mm:
	.zero		380


//--------------------- .text.triton_mm           --------------------------
	.section	.text.triton_mm,"ax",@progbits
	.sectionflags	@"SHF_BARRIERS=1"
	.sectioninfo	@"SHI_REGISTERS=100"
	.align	128
        .global         triton_mm
        .type           triton_mm,@function
        .size           triton_mm,(.L_x_3 - triton_mm)
        .other          triton_mm,@"STO_CUDA_ENTRY STV_DEFAULT"
triton_mm:
.text.triton_mm:
[----:B------:R-:W-:-:S02]  /*0000*/  MOV R1, c[0x0][0x28] ;  /* 0x00000a0000017a02 */ /* 0x000fc40000000f00 */
[----:B------:R-:W-:-:S05]  /*0010*/  MOV R0, c[0x0][0x178] ;  /* 0x00005e0000007a02 */ /* 0x000fca0000000f00 */
[----:B------:R-:W-:-:S05]  /*0020*/  IMAD R2, R0, 0x2260, RZ ;  /* 0x0000226000027824 */ /* 0x000fca00078e02ff */
[----:B------:R-:W-:-:S13]  /*0030*/  ISETP.NE.AND P0, PT, R2, RZ, PT ;  /* 0x000000ff0200720c */ /* 0x000fda0003f05270 */
[----:B------:R-:W-:Y:S05]  /*0040*/  @!P0 EXIT ;  /* 0x000000000000894d */ /* 0x000fea0003800000 */
[----:B------:R-:W1:Y:S01]  /*0050*/  S2R R12, SR_CTAID.X ;  /* 0x00000000000c7919 */ /* 0x000e620000002500 */
[----:B------:R-:W-:Y:S01]  /*0060*/  IMAD R0, R0, 0x32, RZ ;  /* 0x0000003200007824 */ /* 0x000fe200078e02ff */
[----:B------:R-:W-:Y:S01]  /*0070*/  ULDC.64 UR4, c[0x0][0x118] ;  /* 0x0000460000047ab9 */ /* 0x000fe20000000a00 */
[----:B------:R-:W-:Y:S01]  /*0080*/  MOV R71, 0x1 ;  /* 0x0000000100477802 */ /* 0x000fe20000000f00 */
[----:B------:R-:W-:Y:S01]  /*0090*/  CS2R R26, SRZ ;  /* 0x00000000001a7805 */ /* 0x000fe2000001ff00 */
[----:B------:R-:W-:Y:S01]  /*00a0*/  MOV R70, 0xffffffc0 ;  /* 0xffffffc000467802 */ /* 0x000fe20000000f00 */
[----:B------:R-:W-:Y:S01]  /*00b0*/  CS2R R28, SRZ ;  /* 0x00000000001c7805 */ /* 0x000fe2000001ff00 */
[----:B------:R-:W-:Y:S01]  /*00c0*/  IADD3 R2, R0, 0x3f, RZ ;  /* 0x0000003f00027810 */ /* 0x000fe20007ffe0ff */
[----:B------:R-:W-:Y:S01]  /*00d0*/  CS2R R30, SRZ ;  /* 0x00000000001e7805 */ /* 0x000fe2000001ff00 */
[----:B------:R-:W-:Y:S01]  /*00e0*/  IABS R13, R0 ;  /* 0x00000000000d7213 */ /* 0x000fe20000000000 */
[----:B------:R-:W-:Y:S01]  /*00f0*/  UMOV UR6, URZ ;  /* 0x0000003f00067c82 */ /* 0x000fe20008000000 */
[----:B------:R-:W-:Y:S01]  /*0100*/  SHF.R.S32.HI R3, RZ, 0x1f, R2 ;  /* 0x0000001fff037819 */ /* 0x000fe20000011402 */
[----:B------:R-:W-:-:S02]  /*0110*/  UMOV UR7, URZ ;  /* 0x0000003f00077c82 */ /* 0x000fc40008000000 */
[----:B------:R-:W-:Y:S01]  /*0120*/  UMOV UR8, 0x8000 ;  /* 0x0000800000087882 */ /* 0x000fe20000000000 */
[----:B------:R-:W-:Y:S02]  /*0130*/  LEA.HI R3, R3, R2, RZ, 0x6 ;  /* 0x0000000203037211 */ /* 0x000fe400078f30ff */
[----:B------:R-:W-:Y:S01]  /*0140*/  MOV R2, RZ ;  /* 0x000000ff00027202 */ /* 0x000fe20000000f00 */
[C---:B-1----:R-:W-:Y:S01]  /*0150*/  IMAD.HI R4, R12.reuse, 0x2aaaaaab, RZ ;  /* 0x2aaaaaab0c047827 */ /* 0x042fe200078e02ff */
[----:B------:R-:W-:Y:S02]  /*0160*/  IABS R10, R12 ;  /* 0x0000000c000a7213 */ /* 0x000fe40000000000 */
[----:B------:R-:W-:Y:S02]  /*0170*/  ISETP.GE.AND P2, PT, R12, RZ, PT ;  /* 0x000000ff0c00720c */ /* 0x000fe40003f46270 */
[----:B------:R-:W-:-:S04]  /*0180*/  SHF.R.U32.HI R5, RZ, 0x1f, R4 ;  /* 0x0000001fff057819 */ /* 0x000fc80000011604 */
[----:B------:R-:W-:-:S04]  /*0190*/  LEA.HI.SX32 R5, R4, R5, 0x1e ;  /* 0x0000000504057211 */ /* 0x000fc800078ff2ff */
[----:B------:R-:W-:-:S04]  /*01a0*/  SHF.L.U32 R4, R5, 0x3, RZ ;  /* 0x0000000305047819 */ /* 0x000fc800000006ff */
[----:B------:R-:W-:-:S04]  /*01b0*/  LEA.HI.SX32 R3, R3, -R4, 0x1a ;  /* 0x8000000403037211 */ /* 0x000fc800078fd2ff */
[----:B------:R-:W-:-:S04]  /*01c0*/  IMNMX R6, R3, 0x8, PT ;  /* 0x0000000803067817 */ /* 0x000fc80003800200 */
[-C--:B------:R-:W-:Y:S02]  /*01d0*/  IABS R14, R6.reuse ;  /* 0x00000006000e7213 */ /* 0x080fe40000000000 */
[----:B------:R-:W-:Y:S02]  /*01e0*/  IABS R11, R6 ;  /* 0x00000006000b7213 */ /* 0x000fe40000000000 */
[----:B------:R-:W1:Y:S02]  /*01f0*/  I2F.RP R7, R14 ;  /* 0x0000000e00077306 */ /* 0x000e640000209400 */
[----:B------:R-:W-:-:S06]  /*0200*/  IADD3 R16, RZ, -R11, RZ ;  /* 0x8000000bff107210 */ /* 0x000fcc0007ffe0ff */
[----:B-1----:R-:W1:Y:S02]  /*0210*/  MUFU.RCP R7, R7 ;  /* 0x0000000700077308 */ /* 0x002e640000001000 */
[----:B-1----:R-:W-:Y:S01]  /*0220*/  IADD3 R3, R7, 0xffffffe, RZ ;  /* 0x0ffffffe07037810 */ /* 0x002fe20007ffe0ff */
[----:B------:R-:W-:-:S05]  /*0230*/  IMAD R7, R5, -0x18, R12 ;  /* 0xffffffe805077824 */ /* 0x000fca00078e020c */
[----:B------:R-:W1:Y:S01]  /*0240*/  F2I.FTZ.U32.TRUNC.NTZ R3, R3 ;  /* 0x0000000300037305 */ /* 0x000e62000021f000 */
[----:B------:R-:W-:Y:S02]  /*0250*/  IABS R5, R7 ;  /* 0x0000000700057213 */ /* 0x000fe40000000000 */
[----:B------:R-:W-:-:S04]  /*0260*/  LOP3.LUT R7, R7, R6, RZ, 0x3c, !PT ;  /* 0x0000000607077212 */ /* 0x000fc800078e3cff */
[----:B------:R-:W-:Y:S02]  /*0270*/  ISETP.GE.AND P4, PT, R7, RZ, PT ;  /* 0x000000ff0700720c */ /* 0x000fe40003f86270 */
[----:B-1----:R-:W-:-:S05]  /*0280*/  IADD3 R9, RZ, -R3, RZ ;  /* 0x80000003ff097210 */ /* 0x002fca0007ffe0ff */
[----:B------:R-:W-:-:S04]  /*0290*/  IMAD R9, R9, R14, RZ ;  /* 0x0000000e09097224 */ /* 0x000fc800078e02ff */
[----:B------:R-:W-:Y:S01]  /*02a0*/  IMAD.HI.U32 R8, R3, R9, R2 ;  /* 0x0000000903087227 */ /* 0x000fe200078e0002 */
[----:B------:R-:W-:Y:S02]  /*02b0*/  MOV R2, R13 ;  /* 0x0000000d00027202 */ /* 0x000fe40000000f00 */
[----:B------:R-:W-:Y:S02]  /*02c0*/  MOV R9, R10 ;  /* 0x0000000a00097202 */ /* 0x000fe40000000f00 */
[----:B------:R-:W1:Y:S03]  /*02d0*/  I2F.RP R10, R2 ;  /* 0x00000002000a7306 */ /* 0x000e660000209400 */
[----:B------:R-:W-:-:S04]  /*02e0*/  IMAD.HI.U32 R3, R8, R9, RZ ;  /* 0x0000000908037227 */ /* 0x000fc800078e00ff */
[----:B------:R-:W-:Y:S01]  /*02f0*/  IMAD R3, R3, R16, R9 ;  /* 0x0000001003037224 */ /* 0x000fe200078e0209 */
[----:B------:R-:W-:-:S04]  /*0300*/  MOV R9, R5 ;  /* 0x0000000500097202 */ /* 0x000fc80000000f00 */
[----:B------:R-:W-:Y:S01]  /*0310*/  ISETP.GT.U32.AND P0, PT, R14, R3, PT ;  /* 0x000000030e00720c */ /* 0x000fe20003f04070 */
[----:B------:R-:W-:Y:S01]  /*0320*/  IMAD.HI.U32 R8, R8, R9, RZ ;  /* 0x0000000908087227 */ /* 0x000fe200078e00ff */
[----:B-1----:R-:W1:Y:S03]  /*0330*/  MUFU.RCP R10, R10 ;  /* 0x0000000a000a7308 */ /* 0x002e660000001000 */
[----:B------:R-:W-:Y:S02]  /*0340*/  IMAD R9, R8, R16, R9 ;  /* 0x0000001008097224 */ /* 0x000fe400078e0209 */
[----:B------:R-:W2:Y:S03]  /*0350*/  S2R R16, SR_TID.X ;  /* 0x0000000000107919 */ /* 0x000ea60000002100 */
[----:B------:R-:W-:-:S03]  /*0360*/  ISETP.GT.U32.AND P3, PT, R14, R9, PT ;  /* 0x000000090e00720c */ /* 0x000fc60003f64070 */
[----:B------:R-:W-:-:S04]  /*0370*/  @!P0 IADD3 R3, R3, -R14, RZ ;  /* 0x8000000e03038210 */ /* 0x000fc80007ffe0ff */
[----:B------:R-:W-:Y:S02]  /*0380*/  ISETP.GT.U32.AND P0, PT, R14, R3, PT ;  /* 0x000000030e00720c */ /* 0x000fe40003f04070 */
[----:B-1----:R-:W-:-:S04]  /*0390*/  IADD3 R5, R10, 0xffffffe, RZ ;  /* 0x0ffffffe0a057810 */ /* 0x002fc80007ffe0ff */
[-C--:B------:R-:W-:Y:S02]  /*03a0*/  @!P3 IADD3 R9, R9, -R14.reuse, RZ ;  /* 0x8000000e0909b210 */ /* 0x080fe40007ffe0ff */
[----:B------:R-:W-:Y:S01]  /*03b0*/  @!P3 IADD3 R8, R8, 0x1, RZ ;  /* 0x000000010808b810 */ /* 0x000fe20007ffe0ff */
[----:B------:R-:W1:Y:S01]  /*03c0*/  F2I.FTZ.U32.TRUNC.NTZ R5, R5 ;  /* 0x0000000500057305 */ /* 0x000e62000021f000 */
[----:B------:R-:W-:Y:S02]  /*03d0*/  ISETP.GE.U32.AND P1, PT, R9, R14, PT ;  /* 0x0000000e0900720c */ /* 0x000fe40003f26070 */
[----:B------:R-:W-:Y:S02]  /*03e0*/  IABS R9, R0 ;  /* 0x0000000000097213 */ /* 0x000fe40000000000 */
[----:B------:R-:W-:Y:S02]  /*03f0*/  @!P0 IADD3 R3, R3, -R14, RZ ;  /* 0x8000000e03038210 */ /* 0x000fe40007ffe0ff */
[----:B------:R-:W-:-:S02]  /*0400*/  ISETP.NE.AND P0, PT, R6, RZ, PT ;  /* 0x000000ff0600720c */ /* 0x000fc40003f05270 */
[----:B------:R-:W-:Y:S02]  /*0410*/  LOP3.LUT R6, RZ, R6, RZ, 0x33, !PT ;  /* 0x00000006ff067212 */ /* 0x000fe400078e33ff */
[----:B------:R-:W-:Y:S02]  /*0420*/  @!P2 IADD3 R3, -R3, RZ, RZ ;  /* 0x000000ff0303a210 */ /* 0x000fe40007ffe1ff */
[----:B--2---:R-:W-:Y:S02]  /*0430*/  SHF.R.U32.HI R10, RZ, 0x4, R16 ;  /* 0x00000004ff0a7819 */ /* 0x004fe40000011610 */
[----:B------:R-:W-:Y:S02]  /*0440*/  SEL R3, R6, R3, !P0 ;  /* 0x0000000306037207 */ /* 0x000fe40004000000 */
[----:B-1----:R-:W-:Y:S02]  /*0450*/  IADD3 R7, RZ, -R5, RZ ;  /* 0x80000005ff077210 */ /* 0x002fe40007ffe0ff */
[----:B------:R-:W-:-:S02]  /*0460*/  IADD3 R66, R4, R3, RZ ;  /* 0x0000000304427210 */ /* 0x000fc40007ffe0ff */
[----:B------:R-:W-:Y:S01]  /*0470*/  SGXT.U32 R10, R10, 0x4 ;  /* 0x000000040a0a781a */ /* 0x000fe20000000000 */
[----:B------:R-:W-:Y:S01]  /*0480*/  IMAD R3, R7, R2, RZ ;  /* 0x0000000207037224 */ /* 0x000fe200078e02ff */
[----:B------:R-:W-:Y:S02]  /*0490*/  SHF.L.U32 R66, R66, 0x6, RZ ;  /* 0x0000000642427819 */ /* 0x000fe400000006ff */
[----:B------:R-:W-:Y:S02]  /*04a0*/  @P1 IADD3 R8, R8, 0x1, RZ ;  /* 0x0000000108081810 */ /* 0x000fe40007ffe0ff */
[----:B------:R-:W-:Y:S02]  /*04b0*/  MOV R4, RZ ;  /* 0x000000ff00047202 */ /* 0x000fe40000000f00 */
[----:B------:R-:W-:Y:S02]  /*04c0*/  LOP3.LUT R69, R66, R10, RZ, 0xfc, !PT ;  /* 0x0000000a42457212 */ /* 0x000fe400078efcff */
[----:B------:R-:W-:Y:S01]  /*04d0*/  @!P4 IADD3 R8, -R8, RZ, RZ ;  /* 0x000000ff0808c210 */ /* 0x000fe20007ffe1ff */
[----:B------:R-:W-:Y:S01]  /*04e0*/  IMAD.HI.U32 R4, R5, R3, R4 ;  /* 0x0000000305047227 */ /* 0x000fe200078e0004 */
[----:B------:R-:W-:-:S02]  /*04f0*/  LOP3.LUT R68, R66, 0x10, R10, 0xfe, !PT ;  /* 0x0000001042447812 */ /* 0x000fc400078efe0a */
[----:B------:R-:W-:Y:S02]  /*0500*/  IABS R7, R69 ;  /* 0x0000004500077213 */ /* 0x000fe40000000000 */
[----:B------:R-:W-:Y:S02]  /*0510*/  SEL R65, R6, R8, !P0 ;  /* 0x0000000806417207 */ /* 0x000fe40004000000 */
[----:B------:R-:W-:Y:S01]  /*0520*/  IADD3 R8, RZ, -R9, RZ ;  /* 0x80000009ff087210 */ /* 0x000fe20007ffe0ff */
[----:B------:R-:W-:Y:S01]  /*0530*/  IMAD.HI.U32 R3, R4, R7, RZ ;  /* 0x0000000704037227 */ /* 0x000fe200078e00ff */
[----:B------:R-:W-:Y:S02]  /*0540*/  IABS R9, R68 ;  /* 0x0000004400097213 */ /* 0x000fe40000000000 */
[C-C-:B------:R-:W-:Y:S01]  /*0550*/  LOP3.LUT R67, R66.reuse, 0x20, R10.reuse, 0xfe, !PT ;  /* 0x0000002042437812 */ /* 0x140fe200078efe0a */
[----:B------:R-:W-:Y:S01]  /*0560*/  IMAD R3, R3, R8, R7 ;  /* 0x0000000803037224 */ /* 0x000fe200078e0207 */
[----:B------:R-:W-:Y:S01]  /*0570*/  LOP3.LUT R66, R66, 0x30, R10, 0xfe, !PT ;  /* 0x0000003042427812 */ /* 0x000fe200078efe0a */
[----:B------:R-:W-:Y:S01]  /*0580*/  IMAD.HI.U32 R5, R4, R9, RZ ;  /* 0x0000000904057227 */ /* 0x000fe200078e00ff */
[----:B------:R-:W-:-:S02]  /*0590*/  IABS R11, R67 ;  /* 0x00000043000b7213 */ /* 0x000fc40000000000 */
[----:B------:R-:W-:Y:S01]  /*05a0*/  IABS R13, R66 ;  /* 0x00000042000d7213 */ /* 0x000fe20000000000 */
[----:B------:R-:W-:Y:S01]  /*05b0*/  IMAD R5, R5, R8, R9 ;  /* 0x0000000805057224 */ /* 0x000fe200078e0209 */
[----:B------:R-:W-:Y:S01]  /*05c0*/  ISETP.GT.U32.AND P0, PT, R2, R3, PT ;  /* 0x000000030200720c */ /* 0x000fe20003f04070 */
[----:B------:R-:W-:Y:S01]  /*05d0*/  IMAD.HI.U32 R6, R4, R11, RZ ;  /* 0x0000000b04067227 */ /* 0x000fe200078e00ff */
[----:B------:R-:W-:Y:S02]  /*05e0*/  SHF.L.U32 R65, R65, 0x6, RZ ;  /* 0x0000000641417819 */ /* 0x000fe400000006ff */
[----:B------:R-:W-:Y:S01]  /*05f0*/  ISETP.GT.U32.AND P1, PT, R2, R5, PT ;  /* 0x000000050200720c */ /* 0x000fe20003f24070 */
[----:B------:R-:W-:Y:S01]  /*0600*/  IMAD.HI.U32 R4, R4, R13, RZ ;  /* 0x0000000d04047227 */ /* 0x000fe200078e00ff */
[C---:B------:R-:W-:Y:S02]  /*0610*/  LOP3.LUT R14, R65.reuse, R10, RZ, 0xfc, !PT ;  /* 0x0000000a410e7212 */ /* 0x040fe400078efcff */
[C-C-:B------:R-:W-:Y:S01]  /*0620*/  LOP3.LUT R22, R65.reuse, 0x30, R10.reuse, 0xfe, !PT ;  /* 0x0000003041167812 */ /* 0x140fe200078efe0a */
[-C--:B------:R-:W-:Y:S01]  /*0630*/  IMAD R7, R6, R8.reuse, R11 ;  /* 0x0000000806077224 */ /* 0x080fe200078e020b */
[C-C-:B------:R-:W-:Y:S01]  /*0640*/  LOP3.LUT R20, R65.reuse, 0x20, R10.reuse, 0xfe, !PT ;  /* 0x0000002041147812 */ /* 0x140fe200078efe0a */
[----:B------:R-:W-:Y:S01]  /*0650*/  IMAD R9, R4, R8, R13 ;  /* 0x0000000804097224 */ /* 0x000fe200078e020d */
[----:B------:R-:W-:Y:S01]  /*0660*/  LOP3.LUT R18, R65, 0x10, R10, 0xfe, !PT ;  /* 0x0000001041127812 */ /* 0x000fe200078efe0a */
[----:B------:R-:W-:Y:S01]  /*0670*/  IMAD.HI R4, R14, 0x2e8ba2e9, RZ ;  /* 0x2e8ba2e90e047827 */ /* 0x000fe200078e02ff */
[----:B------:R-:W-:-:S02]  /*0680*/  ISETP.GT.U32.AND P2, PT, R2, R7, PT ;  /* 0x000000070200720c */ /* 0x000fc40003f44070 */
[----:B------:R-:W-:Y:S01]  /*0690*/  ISETP.GT.U32.AND P3, PT, R2, R9, PT ;  /* 0x000000090200720c */ /* 0x000fe20003f64070 */
[----:B------:R-:W-:Y:S01]  /*06a0*/  IMAD.HI R12, R22, 0x2e8ba2e9, RZ ;  /* 0x2e8ba2e9160c7827 */ /* 0x000fe200078e02ff */
[-C--:B------:R-:W-:Y:S02]  /*06b0*/  @!P0 IADD3 R3, R3, -R2.reuse, RZ ;  /* 0x8000000203038210 */ /* 0x080fe40007ffe0ff */
[----:B------:R-:W-:Y:S01]  /*06c0*/  @!P1 IADD3 R5, R5, -R2, RZ ;  /* 0x8000000205059210 */ /* 0x000fe20007ffe0ff */
[----:B------:R-:W-:Y:S01]  /*06d0*/  IMAD.HI R8, R20, 0x2e8ba2e9, RZ ;  /* 0x2e8ba2e914087827 */ /* 0x000fe200078e02ff */
[C---:B------:R-:W-:Y:S02]  /*06e0*/  ISETP.GT.U32.AND P1, PT, R2.reuse, R3, PT ;  /* 0x000000030200720c */ /* 0x040fe40003f24070 */
[----:B------:R-:W-:Y:S01]  /*06f0*/  ISETP.GT.U32.AND P4, PT, R2, R5, PT ;  /* 0x000000050200720c */ /* 0x000fe20003f84070 */
[----:B------:R-:W-:Y:S01]  /*0700*/  IMAD.HI R6, R18, 0x2e8ba2e9, RZ ;  /* 0x2e8ba2e912067827 */ /* 0x000fe200078e02ff */
[----:B------:R-:W-:-:S02]  /*0710*/  ISETP.GE.AND P0, PT, R66, RZ, PT ;  /* 0x000000ff4200720c */ /* 0x000fc40003f06270 */
[-C--:B------:R-:W-:Y:S02]  /*0720*/  @!P2 IADD3 R7, R7, -R2.reuse, RZ ;  /* 0x800000020707a210 */ /* 0x080fe40007ffe0ff */
[-C--:B------:R-:W-:Y:S02]  /*0730*/  @!P3 IADD3 R9, R9, -R2.reuse, RZ ;  /* 0x800000020909b210 */ /* 0x080fe40007ffe0ff */
[C---:B------:R-:W-:Y:S02]  /*0740*/  ISETP.GT.U32.AND P5, PT, R2.reuse, R7, PT ;  /* 0x000000070200720c */ /* 0x040fe40003fa4070 */
[----:B------:R-:W-:Y:S02]  /*0750*/  ISETP.GT.U32.AND P6, PT, R2, R9, PT ;  /* 0x000000090200720c */ /* 0x000fe40003fc4070 */
[----:B------:R-:W-:Y:S02]  /*0760*/  @!P1 IADD3 R3, R3, -R2, RZ ;  /* 0x8000000203039210 */ /* 0x000fe40007ffe0ff */
[----:B------:R-:W-:-:S02]  /*0770*/  ISETP.GE.AND P3, PT, R69, RZ, PT ;  /* 0x000000ff4500720c */ /* 0x000fc40003f66270 */
[----:B------:R-:W-:Y:S02]  /*0780*/  ISETP.GE.AND P2, PT, R68, RZ, PT ;  /* 0x000000ff4400720c */ /* 0x000fe40003f46270 */
[----:B------:R-:W-:Y:S02]  /*0790*/  ISETP.GE.AND P1, PT, R67, RZ, PT ;  /* 0x000000ff4300720c */ /* 0x000fe40003f26270 */
[----:B------:R-:W-:Y:S02]  /*07a0*/  SHF.R.U32.HI R11, RZ, 0x1f, R4 ;  /* 0x0000001fff0b7819 */ /* 0x000fe40000011604 */
[----:B------:R-:W-:Y:S02]  /*07b0*/  SHF.R.U32.HI R17, RZ, 0x1f, R12 ;  /* 0x0000001fff117819 */ /* 0x000fe4000001160c */
[----:B------:R-:W-:Y:S02]  /*07c0*/  SHF.R.U32.HI R15, RZ, 0x1f, R8 ;  /* 0x0000001fff0f7819 */ /* 0x000fe40000011608 */
[----:B------:R-:W-:-:S02]  /*07d0*/  SHF.R.U32.HI R13, RZ, 0x1f, R6 ;  /* 0x0000001fff0d7819 */ /* 0x000fc40000011606 */
[----:B------:R-:W-:Y:S02]  /*07e0*/  LEA.HI.SX32 R11, R4, R11, 0x1b ;  /* 0x0000000b040b7211 */ /* 0x000fe400078fdaff */
[-C--:B------:R-:W-:Y:S02]  /*07f0*/  @!P4 IADD3 R5, R5, -R2.reuse, RZ ;  /* 0x800000020505c210 */ /* 0x080fe40007ffe0ff */
[-C--:B------:R-:W-:Y:S02]  /*0800*/  @!P5 IADD3 R7, R7, -R2.reuse, RZ ;  /* 0x800000020707d210 */ /* 0x080fe40007ffe0ff */
[----:B------:R-:W-:Y:S02]  /*0810*/  @!P6 IADD3 R9, R9, -R2, RZ ;  /* 0x800000020909e210 */ /* 0x000fe40007ffe0ff */
[----:B------:R-:W-:Y:S02]  /*0820*/  LEA.HI.SX32 R17, R12, R17, 0x1b ;  /* 0x000000110c117211 */ /* 0x000fe400078fdaff */
[----:B------:R-:W-:-:S02]  /*0830*/  SHF.L.U32 R77, R16, 0x2, RZ ;  /* 0x00000002104d7819 */ /* 0x000fc400000006ff */
[----:B------:R-:W-:Y:S02]  /*0840*/  LEA.HI.SX32 R15, R8, R15, 0x1b ;  /* 0x0000000f080f7211 */ /* 0x000fe400078fdaff */
[----:B------:R-:W-:Y:S01]  /*0850*/  LEA.HI.SX32 R13, R6, R13, 0x1b ;  /* 0x0000000d060d7211 */ /* 0x000fe200078fdaff */
[----:B------:R-:W-:Y:S01]  /*0860*/  IMAD R6, R11, -0xb0, R14 ;  /* 0xffffff500b067824 */ /* 0x000fe200078e020e */
[----:B------:R-:W-:Y:S01]  /*0870*/  ISETP.NE.AND P4, PT, R0, RZ, PT ;  /* 0x000000ff0000720c */ /* 0x000fe20003f85270 */
[----:B------:R-:W-:Y:S01]  /*0880*/  IMAD R14, R17, -0xb0, R22 ;  /* 0xffffff50110e7824 */ /* 0x000fe200078e0216 */
[----:B------:R-:W-:Y:S01]  /*0890*/  LOP3.LUT R0, RZ, R0, RZ, 0x33, !PT ;  /* 0x00000000ff007212 */ /* 0x000fe200078e33ff */
[----:B------:R-:W-:Y:S01]  /*08a0*/  IMAD R12, R15, -0xb0, R20 ;  /* 0xffffff500f0c7824 */ /* 0x000fe200078e0214 */
[----:B------:R-:W-:Y:S01]  /*08b0*/  @!P3 IADD3 R3, -R3, RZ, RZ ;  /* 0x000000ff0303b210 */ /* 0x000fe20007ffe1ff */
[----:B------:R-:W-:Y:S01]  /*08c0*/  IMAD R8, R13, -0xb0, R18 ;  /* 0xffffff500d087824 */ /* 0x000fe200078e0212 */
[----:B------:R-:W-:-:S02]  /*08d0*/  @!P2 IADD3 R5, -R5, RZ, RZ ;  /* 0x000000ff0505a210 */ /* 0x000fc40007ffe1ff */
[----:B------:R-:W-:Y:S02]  /*08e0*/  @!P1 IADD3 R7, -R7, RZ, RZ ;  /* 0x000000ff07079210 */ /* 0x000fe40007ffe1ff */
[----:B------:R-:W-:Y:S02]  /*08f0*/  @!P0 IADD3 R9, -R9, RZ, RZ ;  /* 0x000000ff09098210 */ /* 0x000fe40007ffe1ff */
[----:B------:R-:W-:Y:S02]  /*0900*/  LOP3.LUT R77, R77, 0x3c, RZ, 0xc0, !PT ;  /* 0x0000003c4d4d7812 */ /* 0x000fe400078ec0ff */
[C---:B------:R-:W-:Y:S02]  /*0910*/  SEL R20, R0.reuse, R3, !P4 ;  /* 0x0000000300147207 */ /* 0x040fe40006000000 */
[----:B------:R-:W-:Y:S01]  /*0920*/  SEL R22, R0, R5, !P4 ;  /* 0x0000000500167207 */ /* 0x000fe20006000000 */
[--C-:B------:R-:W-:Y:S01]  /*0930*/  IMAD R14, R14, 0xb0, R77.reuse ;  /* 0x000000b00e0e7824 */ /* 0x100fe200078e024d */
[----:B------:R-:W-:Y:S01]  /*0940*/  SEL R24, R0, R7, !P4 ;  /* 0x0000000700187207 */ /* 0x000fe20006000000 */
[--C-:B------:R-:W-:Y:S01]  /*0950*/  IMAD R12, R12, 0xb0, R77.reuse ;  /* 0x000000b00c0c7824 */ /* 0x100fe200078e024d */
[----:B------:R-:W-:Y:S01]  /*0960*/  SEL R4, R0, R9, !P4 ;  /* 0x0000000900047207 */ /* 0x000fe20006000000 */
[--C-:B------:R-:W-:Y:S01]  /*0970*/  IMAD R8, R8, 0xb0, R77.reuse ;  /* 0x000000b008087824 */ /* 0x100fe200078e024d */
[----:B------:R-:W-:Y:S01]  /*0980*/  MOV R7, 0x4 ;  /* 0x0000000400077802 */ /* 0x000fe20000000f00 */
[--C-:B------:R-:W-:Y:S01]  /*0990*/  IMAD R6, R6, 0xb0, R77.reuse ;  /* 0x000000b006067824 */ /* 0x100fe200078e024d */
[----:B------:R-:W-:Y:S01]  /*09a0*/  LOP3.LUT R0, R10, 0x10, RZ, 0xfc, !PT ;  /* 0x000000100a007812 */ /* 0x000fe200078efcff */
[----:B------:R-:W-:Y:S01]  /*09b0*/  IMAD R5, R22, 0xb0, R77 ;  /* 0x000000b016057824 */ /* 0x000fe200078e024d */
[----:B------:R-:W-:Y:S01]  /*09c0*/  LOP3.LUT R2, R10, 0x20, RZ, 0xfc, !PT ;  /* 0x000000200a027812 */ /* 0x000fe200078efcff */
[----:B------:R-:W-:Y:S01]  /*09d0*/  IMAD.WIDE R18, R14, R7, c[0x0][0x168] ;  /* 0x00005a000e127625 */ /* 0x000fe200078e0207 */
[----:B------:R-:W-:-:S02]  /*09e0*/  LEA R75, R10, R77, 0x6 ;  /* 0x0000004d0a4b7211 */ /* 0x000fc400078e30ff */
[----:B------:R-:W-:Y:S01]  /*09f0*/  LOP3.LUT R10, R10, 0x30, RZ, 0xfc, !PT ;  /* 0x000000300a0a7812 */ /* 0x000fe200078efcff */
[----:B------:R-:W-:Y:S01]  /*0a00*/  IMAD.WIDE R14, R12, R7, c[0x0][0x168] ;  /* 0x00005a000c0e7625 */ /* 0x000fe200078e0207 */
[-C--:B------:R-:W-:Y:S02]  /*0a10*/  LEA R2, R2, R77.reuse, 0x6 ;  /* 0x0000004d02027211 */ /* 0x080fe400078e30ff */
[----:B------:R-:W-:Y:S01]  /*0a20*/  LEA R10, R10, R77, 0x6 ;  /* 0x0000004d0a0a7211 */ /* 0x000fe200078e30ff */
[----:B------:R-:W-:Y:S01]  /*0a30*/  IMAD.WIDE R12, R8, R7, c[0x0][0x168] ;  /* 0x00005a00080c7625 */ /* 0x000fe200078e0207 */
[----:B------:R-:W-:Y:S02]  /*0a40*/  LEA R0, R0, R77, 0x6 ;  /* 0x0000004d00007211 */ /* 0x000fe400078e30ff */
[----:B------:R-:W-:Y:S01]  /*0a50*/  SHF.L.U32 R76, R2, 0x2, RZ ;  /* 0x00000002024c7819 */ /* 0x000fe200000006ff */
[----:B------:R-:W-:Y:S01]  /*0a60*/  IMAD R8, R20, 0xb0, R77 ;  /* 0x000000b014087824 */ /* 0x000fe200078e024d */
[----:B------:R-:W-:Y:S01]  /*0a70*/  SHF.L.U32 R74, R10, 0x2, RZ ;  /* 0x000000020a4a7819 */ /* 0x000fe200000006ff */
[----:B------:R-:W-:Y:S01]  /*0a80*/  IMAD.WIDE R10, R6, R7, c[0x0][0x168] ;  /* 0x00005a00060a7625 */ /* 0x000fe200078e0207 */
[----:B------:R-:W-:-:S02]  /*0a90*/  SHF.L.U32 R75, R75, 0x2, RZ ;  /* 0x000000024b4b7819 */ /* 0x000fc400000006ff */
[----:B------:R-:W-:Y:S01]  /*0aa0*/  SHF.L.U32 R73, R0, 0x2, RZ ;  /* 0x0000000200497819 */ /* 0x000fe200000006ff */
[--C-:B------:R-:W-:Y:S01]  /*0ab0*/  IMAD R2, R24, 0xb0, R77.reuse ;  /* 0x000000b018027824 */ /* 0x100fe200078e024d */
[----:B------:R-:W-:Y:S01]  /*0ac0*/  IADD3 R64, P0, R18, 0x200, RZ ;  /* 0x0000020012407810 */ /* 0x000fe20007f1e0ff */
[----:B------:R-:W-:Y:S01]  /*0ad0*/  IMAD R6, R4, 0xb0, R77 ;  /* 0x000000b004067824 */ /* 0x000fe200078e024d */
[----:B------:R-:W-:Y:S01]  /*0ae0*/  IADD3 R62, P1, R14, 0x200, RZ ;  /* 0x000002000e3e7810 */ /* 0x000fe20007f3e0ff */
[----:B------:R-:W-:Y:S01]  /*0af0*/  IMAD.WIDE R8, R8, R7, c[0x0][0x160] ;  /* 0x0000580008087625 */ /* 0x000fe200078e0207 */
[----:B------:R-:W-:Y:S01]  /*0b00*/  IADD3.X R63, RZ, R19, RZ, P0, !PT ;  /* 0x00000013ff3f7210 */ /* 0x000fe200007fe4ff */
[----:B------:R-:W-:Y:S01]  /*0b10*/  CS2R R24, SRZ ;  /* 0x0000000000187805 */ /* 0x000fe2000001ff00 */
[----:B------:R-:W-:Y:S01]  /*0b20*/  IADD3.X R61, RZ, R15, RZ, P1, !PT ;  /* 0x0000000fff3d7210 */ /* 0x000fe20000ffe4ff */
[----:B------:R-:W-:Y:S01]  /*0b30*/  IMAD.WIDE R4, R5, R7, c[0x0][0x160] ;  /* 0x0000580005047625 */ /* 0x000fe200078e0207 */
[----:B------:R1:W-:Y:S01]  /*0b40*/  LDGSTS.E.BYPASS.128 [R75], [R8.64] ;  /* 0x00000000084b7fae */ /* 0x0003e2000b901c44 */
[----:B------:R-:W-:-:S02]  /*0b50*/  IADD3 R60, P0, R12, 0x200, RZ ;  /* 0x000002000c3c7810 */ /* 0x000fc40007f1e0ff */
[-C--:B------:R-:W-:Y:S01]  /*0b60*/  IMAD.WIDE R2, R2, R7.reuse, c[0x0][0x160] ;  /* 0x0000580002027625 */ /* 0x080fe200078e0207 */
[----:B------:R2:W-:Y:S01]  /*0b70*/  LDGSTS.E.BYPASS.128 [R73], [R4.64] ;  /* 0x0000000004497fae */ /* 0x0005e2000b901c44 */
[----:B------:R-:W-:Y:S02]  /*0b80*/  IADD3 R58, P1, R10, 0x200, RZ ;  /* 0x000002000a3a7810 */ /* 0x000fe40007f3e0ff */
[----:B------:R-:W-:Y:S01]  /*0b90*/  IMAD.WIDE R6, R6, R7, c[0x0][0x160] ;  /* 0x0000580006067625 */ /* 0x000fe200078e0207 */
[----:B------:R3:W-:Y:S01]  /*0ba0*/  LDGSTS.E.BYPASS.128 [R76], [R2.64] ;  /* 0x00000000024c7fae */ /* 0x0007e2000b901c44 */
[----:B------:R-:W-:Y:S02]  /*0bb0*/  IADD3 R0, P3, R2, 0x200, RZ ;  /* 0x0000020002007810 */ /* 0x000fe40007f7e0ff */
[----:B------:R-:W-:Y:S01]  /*0bc0*/  IADD3.X R59, RZ, R13, RZ, P0, !PT ;  /* 0x0000000dff3b7210 */ /* 0x000fe200007fe4ff */
[----:B------:R4:W-:Y:S01]  /*0bd0*/  LDGSTS.E.BYPASS.128 [R74], [R6.64] ;  /* 0x00000000064a7fae */ /* 0x0009e2000b901c44 */
[----:B------:R-:W-:-:S02]  /*0be0*/  IADD3.X R57, RZ, R11, RZ, P1, !PT ;  /* 0x0000000bff397210 */ /* 0x000fc40000ffe4ff */
[----:B------:R-:W-:Y:S01]  /*0bf0*/  IADD3 R56, P2, R6, 0x200, RZ ;  /* 0x0000020006387810 */ /* 0x000fe20007f5e0ff */
[----:B------:R-:W0:Y:S01]  /*0c00*/  LDGDEPBAR ;  /* 0x00000000000079af */ /* 0x000e220000000000 */
[----:B------:R-:W-:-:S03]  /*0c10*/  SHF.L.U32 R72, R16, 0x4, RZ ;  /* 0x0000000410487819 */ /* 0x000fc600000006ff */
[----:B------:R1:W-:Y:S01]  /*0c20*/  LDGSTS.E.BYPASS.128 [R75+0x8000], [R10.64] ;  /* 0x080000000a4b7fae */ /* 0x0003e2000b901c44 */
[----:B------:R-:W-:-:S03]  /*0c30*/  LOP3.LUT R72, R72, 0x3f00, RZ, 0xc0, !PT ;  /* 0x00003f0048487812 */ /* 0x000fc600078ec0ff */
[----:B------:R1:W-:Y:S04]  /*0c40*/  LDGSTS.E.BYPASS.128 [R73+0x8000], [R12.64] ;  /* 0x080000000c497fae */ /* 0x0003e8000b901c44 */
[----:B------:R1:W-:Y:S04]  /*0c50*/  LDGSTS.E.BYPASS.128 [R76+0x8000], [R14.64] ;  /* 0x080000000e4c7fae */ /* 0x0003e8000b901c44 */
[----:B------:R1:W-:Y:S04]  /*0c60*/  LDGSTS.E.BYPASS.128 [R74+0x8000], [R18.64] ;  /* 0x08000000124a7fae */ /* 0x0003e8000b901c44 */
[----:B------:R-:W0:Y:S04]  /*0c70*/  LDGDEPBAR ;  /* 0x00000000000079af */ /* 0x000e280000000000 */
[----:B------:R-:W-:Y:S06]  /*0c80*/  BAR.SYNC 0x0 ;  /* 0x0000000000007b1d */ /* 0x000fec0000000000 */
[----:B------:R-:W-:Y:S01]  /*0c90*/  @!PT LDS RZ, [RZ] ;  /* 0x00000000fffff984 */ /* 0x000fe20000000800 */
[----:B------:R-:W-:Y:S01]  /*0ca0*/  @!PT LDS RZ, [RZ] ;  /* 0x00000000fffff984 */ /* 0x000fe20000000800 */
[----:B------:R-:W-:Y:S01]  /*0cb0*/  @!PT LDS RZ, [RZ] ;  /* 0x00000000fffff984 */ /* 0x000fe20000000800 */
[----:B------:R1:W-:Y:S04]  /*0cc0*/  LDGSTS.E.BYPASS.128 [R75+0x4000], [R8.64+0x100] ;  /* 0x04000100084b7fae */ /* 0x0003e8000b901c44 */
[----:B------:R2:W-:Y:S04]  /*0cd0*/  LDGSTS.E.BYPASS.128 [R73+0x4000], [R4.64+0x100] ;  /* 0x0400010004497fae */ /* 0x0005e8000b901c44 */
[----:B------:R3:W-:Y:S04]  /*0ce0*/  LDGSTS.E.BYPASS.128 [R76+0x4000], [R2.64+0x100] ;  /* 0x04000100024c7fae */ /* 0x0007e8000b901c44 */
[----:B------:R4:W-:Y:S04]  /*0cf0*/  LDGSTS.E.BYPASS.128 [R74+0x4000], [R6.64+0x100] ;  /* 0x04000100064a7fae */ /* 0x0009e8000b901c44 */
[----:B------:R-:W0:Y:S04]  /*0d00*/  LDGDEPBAR ;  /* 0x00000000000079af */ /* 0x000e280000000000 */
[----:B------:R1:W-:Y:S01]  /*0d10*/  LDGSTS.E.BYPASS.128 [R75+0xc000], [R10.64+0x100] ;  /* 0x0c0001000a4b7fae */ /* 0x0003e2000b901c44 */
[----:B---3--:R-:W-:-:S02]  /*0d20*/  IADD3.X R2, RZ, R3, RZ, P3, !PT ;  /* 0x00000003ff027210 */ /* 0x008fc40001ffe4ff */
[----:B------:R-:W-:Y:S01]  /*0d30*/  IADD3 R3, P0, R4, 0x200, RZ ;  /* 0x0000020004037810 */ /* 0x000fe20007f1e0ff */
[----:B------:R3:W-:Y:S01]  /*0d40*/  LDGSTS.E.BYPASS.128 [R73+0xc000], [R12.64+0x100] ;  /* 0x0c0001000c497fae */ /* 0x0007e2000b901c44 */
[----:B--2---:R-:W-:Y:S02]  /*0d50*/  IADD3 R4, P1, R8, 0x200, RZ ;  /* 0x0000020008047810 */ /* 0x004fe40007f3e0ff */
[----:B----4-:R-:W-:Y:S01]  /*0d60*/  IADD3.X R7, RZ, R7, RZ, P2, !PT ;  /* 0x00000007ff077210 */ /* 0x010fe200017fe4ff */
[----:B------:R2:W-:Y:S01]  /*0d70*/  LDGSTS.E.BYPASS.128 [R76+0xc000], [R14.64+0x100] ;  /* 0x0c0001000e4c7fae */ /* 0x0005e2000b901c44 */
[----:B------:R-:W-:Y:S02]  /*0d80*/  IADD3.X R6, RZ, R9, RZ, P1, !PT ;  /* 0x00000009ff067210 */ /* 0x000fe40000ffe4ff */
[----:B------:R-:W-:Y:S01]  /*0d90*/  IADD3.X R5, RZ, R5, RZ, P0, !PT ;  /* 0x00000005ff057210 */ /* 0x000fe200007fe4ff */
[----:B------:R4:W-:Y:S01]  /*0da0*/  LDGSTS.E.BYPASS.128 [R74+0xc000], [R18.64+0x100] ;  /* 0x0c000100124a7fae */ /* 0x0009e2000b901c44 */
[----:B-1----:R-:W-:Y:S01]  /*0db0*/  CS2R R8, SRZ ;  /* 0x0000000000087805 */ /* 0x002fe2000001ff00 */
[----:B------:R-:W-:Y:S01]  /*0dc0*/  CS2R R10, SRZ ;  /* 0x00000000000a7805 */ /* 0x000fe2000001ff00 */
[----:B------:R-:W-:Y:S01]  /*0dd0*/  UMOV UR4, URZ ;  /* 0x0000003f00047c82 */ /* 0x000fe20008000000 */
[----:B------:R-:W0:Y:S01]  /*0de0*/  LDGDEPBAR ;  /* 0x00000000000079af */ /* 0x000e220000000000 */
[----:B---3--:R-:W-:Y:S01]  /*0df0*/  CS2R R12, SRZ ;  /* 0x00000000000c7805 */ /* 0x008fe2000001ff00 */
[----:B------:R-:W-:Y:S01]  /*0e00*/  UMOV UR5, URZ ;  /* 0x0000003f00057c82 */ /* 0x000fe20008000000 */
[----:B--2---:R-:W-:Y:S01]  /*0e10*/  CS2R R14, SRZ ;  /* 0x00000000000e7805 */ /* 0x004fe2000001ff00 */
[----:B------:R-:W-:-:S04]  /*0e20*/  DEPBAR.LE SB0, 0x2 ;  /* 0x000080800000791a */ /* 0x000fc80000000000 */
[----:B----4-:R-:W-:Y:S06]  /*0e30*/  BAR.SYNC 0x0 ;  /* 0x0000000000007b1d */ /* 0x010fec0000000000 */
.L_x_1:
[C---:B------:R-:W-:Y:S01]  /*0e40*/  LEA R78, R77.reuse, UR8, 0x8 ;  /* 0x000000084d4e7c11 */ /* 0x040fe2000f8e40ff */
[----:B------:R-:W-:Y:S01]  /*0e50*/  LDS.128 R48, [R72.X4+UR5+0x100] ;  /* 0x0001000548307984 */ /* 0x000fe20008004c00 */
[----:B------:R-:W-:Y:S01]  /*0e60*/  ISETP.GE.U32.AND P0, PT, R77, 0x30, PT ;  /* 0x000000304d00780c */ /* 0x000fe20003f06070 */
[----:B------:R-:W-:Y:S01]  /*0e70*/  ULDC.64 UR10, c[0x0][0x118] ;  /* 0x00004600000a7ab9 */ /* 0x000fe20000000a00 */
[----:B------:R-:W-:Y:S01]  /*0e80*/  ISETP.NE.AND P1, PT, RZ, UR6, PT ;  /* 0x00000006ff007c0c */ /* 0x000fe2000bf25270 */
[----:B------:R-:W1:Y:S01]  /*0e90*/  LDS.128 R32, [R78] ;  /* 0x000000004e207984 */ /* 0x000e620000000c00 */
[----:B------:R-:W-:Y:S01]  /*0ea0*/  IADD3 R71, R71, 0x1, RZ ;  /* 0x0000000147477810 */ /* 0x000fe20007ffe0ff */
[----:B------:R-:W-:Y:S01]  /*0eb0*/  UIADD3 UR4, UR4, 0x1, URZ ;  /* 0x0000000104047890 */ /* 0x000fe2000fffe03f */
[----:B------:R-:W-:Y:S01]  /*0ec0*/  IADD3 R70, R70, 0x40, RZ ;  /* 0x0000004046467810 */ /* 0x000fe20007ffe0ff */
[----:B------:R-:W2:Y:S02]  /*0ed0*/  LDS.128 R40, [R72.X4+UR5+0x200] ;  /* 0x0002000548287984 */ /* 0x000ea40008004c00 */
[----:B------:R-:W-:-:S02]  /*0ee0*/  UISETP.GE.AND UP0, UPT, UR4, 0x2, UPT ;  /* 0x000000020400788c */ /* 0x000fc4000bf06270 */
[----:B------:R-:W3:Y:S02]  /*0ef0*/  LDS.128 R44, [R72.X4+UR5] ;  /* 0x00000005482c7984 */ /* 0x000ee40008004c00 */
[----:B------:R-:W-:Y:S02]  /*0f00*/  USEL UR4, UR4, URZ, !UP0 ;  /* 0x0000003f04047287 */ /* 0x000fe4000c000000 */
[----:B------:R-:W4:Y:S04]  /*0f10*/  LDS.128 R52, [R78+0x100] ;  /* 0x000100004e347984 */ /* 0x000f280000000c00 */
[----:B------:R-:W4:Y:S04]  /*0f20*/  LDS.128 R36, [R78+0x200] ;  /* 0x000200004e247984 */ /* 0x000f280000000c00 */
[----:B------:R-:W4:Y:S04]  /*0f30*/  LDS.128 R20, [R72.X4+UR5+0x300] ;  /* 0x0003000548147984 */ /* 0x000f280008004c00 */
[----:B------:R-:W4:Y:S01]  /*0f40*/  LDS.128 R16, [R78+0x300] ;  /* 0x000300004e107984 */ /* 0x000f220000000c00 */
[-C--:B-1----:R-:W-:Y:S01]  /*0f50*/  FFMA R24, R48, R32.reuse, R24 ;  /* 0x0000002030187223 */ /* 0x082fe20000000018 */
[-C--:B--2---:R-:W-:Y:S01]  /*0f60*/  FFMA R12, R40, R32.reuse, R12 ;  /* 0x00000020280c7223 */ /* 0x084fe2000000000c */
[C---:B---3--:R-:W-:Y:S01]  /*0f70*/  FFMA R28, R44.reuse, R32, R28 ;  /* 0x000000202c1c7223 */ /* 0x048fe2000000001c */
[C---:B----4-:R-:W-:Y:S01]  /*0f80*/  FFMA R82, R44.reuse, R52, R29 ;  /* 0x000000342c527223 */ /* 0x050fe2000000001d */
[----:B------:R-:W-:Y:S01]  /*0f90*/  FFMA R29, R49, R33, R24 ;  /* 0x00000021311d7223 */ /* 0x000fe20000000018 */
[----:B------:R-:W-:-:S03]  /*0fa0*/  FFMA R30, R44, R36, R30 ;  /* 0x000000242c1e7223 */ /* 0x000fc6000000001e */
[----:B------:R-:W-:Y:S01]  /*0fb0*/  FFMA R24, R50, R34, R29 ;  /* 0x0000002232187223 */ /* 0x000fe2000000001d */
[-C--:B------:R-:W-:Y:S01]  /*0fc0*/  FFMA R26, R48, R36.reuse, R26 ;  /* 0x00000024301a7223 */ /* 0x080fe2000000001a */
[----:B------:R-:W-:Y:S01]  /*0fd0*/  FFMA R14, R40, R36, R14 ;  /* 0x00000024280e7223 */ /* 0x000fe2000000000e */
[----:B------:R-:W-:Y:S01]  /*0fe0*/  FFMA R80, R20, R32, R8 ;  /* 0x0000002014507223 */ /* 0x000fe20000000008 */
[-C--:B------:R-:W-:Y:S01]  /*0ff0*/  FFMA R8, R48, R52.reuse, R25 ;  /* 0x0000003430087223 */ /* 0x080fe20000000019 */
[-C--:B------:R-:W-:Y:S01]  /*1000*/  FFMA R32, R40, R52.reuse, R13 ;  /* 0x0000003428207223 */ /* 0x080fe2000000000d */
[----:B------:R-:W-:Y:S01]  /*1010*/  FFMA R52, R20, R52, R9 ;  /* 0x0000003414347223 */ /* 0x000fe20000000009 */
[----:B------:R-:W-:Y:S01]  /*1020*/  FFMA R44, R44, R16, R31 ;  /* 0x000000102c2c7223 */ /* 0x000fe2000000001f */
[----:B------:R-:W-:Y:S01]  /*1030*/  FFMA R31, R41, R33, R12 ;  /* 0x00000021291f7223 */ /* 0x000fe2000000000c */
[C---:B------:R-:W-:Y:S01]  /*1040*/  FFMA R25, R45.reuse, R53, R82 ;  /* 0x000000352d197223 */ /* 0x040fe20000000052 */
[C---:B------:R-:W-:Y:S01]  /*1050*/  FFMA R13, R45.reuse, R37, R30 ;  /* 0x000000252d0d7223 */ /* 0x040fe2000000001e */
[C---:B------:R-:W-:Y:S01]  /*1060*/  FFMA R9, R45.reuse, R17, R44 ;  /* 0x000000112d097223 */ /* 0x040fe2000000002c */
[----:B------:R-:W-:Y:S01]  /*1070*/  FFMA R45, R45, R33, R28 ;  /* 0x000000212d2d7223 */ /* 0x000fe2000000001c */
[-C--:B------:R-:W-:Y:S01]  /*1080*/  FFMA R29, R49, R53.reuse, R8 ;  /* 0x00000035311d7223 */ /* 0x080fe20000000008 */
[----:B------:R-:W-:Y:S01]  /*1090*/  FFMA R28, R42, R34, R31 ;  /* 0x000000222a1c7223 */ /* 0x000fe2000000001f */
[----:B------:R-:W-:Y:S01]  /*10a0*/  FFMA R10, R20, R36, R10 ;  /* 0x00000024140a7223 */ /* 0x000fe2000000000a */
[-C--:B------:R-:W-:Y:S01]  /*10b0*/  FFMA R31, R41, R53.reuse, R32 ;  /* 0x00000035291f7223 */ /* 0x080fe20000000020 */
[----:B------:R-:W-:Y:S01]  /*10c0*/  FFMA R53, R21, R53, R52 ;  /* 0x0000003515357223 */ /* 0x000fe20000000034 */
[-C--:B------:R-:W-:Y:S01]  /*10d0*/  FFMA R52, R46, R54.reuse, R25 ;  /* 0x000000362e347223 */ /* 0x080fe20000000019 */
[----:B------:R-:W-:Y:S01]  /*10e0*/  FFMA R44, R50, R54, R29 ;  /* 0x00000036322c7223 */ /* 0x000fe2000000001d */
[-C--:B------:R-:W-:Y:S01]  /*10f0*/  FFMA R25, R49, R37.reuse, R26 ;  /* 0x0000002531197223 */ /* 0x080fe2000000001a */
[-C--:B------:R-:W-:Y:S01]  /*1100*/  FFMA R29, R41, R37.reuse, R14 ;  /* 0x00000025291d7223 */ /* 0x080fe2000000000e */
[C---:B------:R-:W-:Y:S01]  /*1110*/  FFMA R37, R21.reuse, R37, R10 ;  /* 0x0000002515257223 */ /* 0x040fe2000000000a */
[----:B------:R-:W-:Y:S01]  /*1120*/  FFMA R33, R21, R33, R80 ;  /* 0x0000002115217223 */ /* 0x000fe20000000050 */
[----:B------:R-:W-:Y:S01]  /*1130*/  FFMA R12, R46, R34, R45 ;  /* 0x000000222e0c7223 */ /* 0x000fe2000000002d */
[-C--:B------:R-:W-:Y:S01]  /*1140*/  FFMA R48, R48, R16.reuse, R27 ;  /* 0x0000001030307223 */ /* 0x080fe2000000001b */
[-C--:B------:R-:W-:Y:S01]  /*1150*/  FFMA R8, R40, R16.reuse, R15 ;  /* 0x0000001028087223 */ /* 0x080fe2000000000f */
[----:B------:R-:W-:Y:S01]  /*1160*/  FFMA R10, R20, R16, R11 ;  /* 0x00000010140a7223 */ /* 0x000fe2000000000b */
[----:B------:R-:W-:Y:S01]  /*1170*/  FFMA R34, R22, R34, R33 ;  /* 0x0000002216227223 */ /* 0x000fe20000000021 */
[----:B------:R-:W-:Y:S01]  /*1180*/  FFMA R40, R46, R38, R13 ;  /* 0x000000262e287223 */ /* 0x000fe2000000000d */
[-C--:B------:R-:W-:Y:S01]  /*1190*/  FFMA R49, R49, R17.reuse, R48 ;  /* 0x0000001131317223 */ /* 0x080fe20000000030 */
[----:B------:R-:W-:Y:S01]  /*11a0*/  FFMA R41, R41, R17, R8 ;  /* 0x0000001129297223 */ /* 0x000fe20000000008 */
[-C--:B------:R-:W-:Y:S01]  /*11b0*/  FFMA R79, R47, R35.reuse, R12 ;  /* 0x000000232f4f7223 */ /* 0x080fe2000000000c */
[----:B------:R-:W-:Y:S01]  /*11c0*/  FFMA R45, R43, R35, R28 ;  /* 0x000000232b2d7223 */ /* 0x000fe2000000001c */
[C---:B------:R-:W-:Y:S01]  /*11d0*/  FFMA R36, R42.reuse, R54, R31 ;  /* 0x000000362a247223 */ /* 0x040fe2000000001f */
[----:B------:R-:W-:Y:S01]  /*11e0*/  FFMA R16, R42, R38, R29 ;  /* 0x000000262a107223 */ /* 0x000fe2000000001d */
[----:B------:R-:W-:Y:S01]  /*11f0*/  FFMA R17, R21, R17, R10 ;  /* 0x0000001115117223 */ /* 0x000fe2000000000a */
[----:B------:R-:W-:Y:S01]  /*1200*/  FFMA R46, R46, R18, R9 ;  /* 0x000000122e2e7223 */ /* 0x000fe20000000009 */
[----:B------:R-:W-:Y:S01]  /*1210*/  LDS.128 R12, [R78+0x110] ;  /* 0x000110004e0c7984 */ /* 0x000fe20000000c00 */
[-C--:B------:R-:W-:Y:S01]  /*1220*/  FFMA R87, R51, R35.reuse, R24 ;  /* 0x0000002333577223 */ /* 0x080fe20000000018 */
[----:B------:R-:W-:Y:S01]  /*1230*/  FFMA R20, R50, R38, R25 ;  /* 0x0000002632147223 */ /* 0x000fe20000000019 */
[----:B------:R-:W-:Y:S01]  /*1240*/  FFMA R81, R23, R35, R34 ;  /* 0x0000002317517223 */ /* 0x000fe20000000022 */
[----:B------:R-:W1:Y:S01]  /*1250*/  LDS.128 R8, [R72.X4+UR5+0x10] ;  /* 0x0000100548087984 */ /* 0x000e620008004c00 */
[----:B------:R-:W-:Y:S01]  /*1260*/  FFMA R54, R22, R54, R53 ;  /* 0x0000003616367223 */ /* 0x000fe20000000035 */
[-C--:B------:R-:W-:Y:S01]  /*1270*/  FFMA R50, R50, R18.reuse, R49 ;  /* 0x0000001232327223 */ /* 0x080fe20000000031 */
[-C--:B------:R-:W-:Y:S01]  /*1280*/  FFMA R42, R42, R18.reuse, R41 ;  /* 0x000000122a2a7223 */ /* 0x080fe20000000029 */
[----:B------:R-:W2:Y:S01]  /*1290*/  LDS.128 R28, [R78+0x10] ;  /* 0x000010004e1c7984 */ /* 0x000ea20000000c00 */
[C---:B------:R-:W-:Y:S01]  /*12a0*/  FFMA R18, R22.reuse, R18, R17 ;  /* 0x0000001216127223 */ /* 0x040fe20000000011 */
[-C--:B------:R-:W-:Y:S01]  /*12b0*/  FFMA R41, R47, R55.reuse, R52 ;  /* 0x000000372f297223 */ /* 0x080fe20000000034 */
[-C--:B------:R-:W-:Y:S01]  /*12c0*/  FFMA R53, R51, R55.reuse, R44 ;  /* 0x0000003733357223 */ /* 0x080fe2000000002c */
[----:B------:R-:W3:Y:S01]  /*12d0*/  LDS.128 R24, [R78+0x210] ;  /* 0x000210004e187984 */ /* 0x000ee20000000c00 */
[-C--:B------:R-:W-:Y:S01]  /*12e0*/  FFMA R49, R43, R55.reuse, R36 ;  /* 0x000000372b317223 */ /* 0x080fe20000000024 */
[----:B------:R-:W-:Y:S01]  /*12f0*/  FFMA R17, R23, R55, R54 ;  /* 0x0000003717117223 */ /* 0x000fe20000000036 */
[-C--:B------:R-:W-:Y:S01]  /*1300*/  FFMA R83, R47, R39.reuse, R40 ;  /* 0x000000272f537223 */ /* 0x080fe20000000028 */
[----:B------:R-:W4:Y:S01]  /*1310*/  LDS.128 R32, [R78+0x310] ;  /* 0x000310004e207984 */ /* 0x000f220000000c00 */
[----:B------:R-:W-:Y:S01]  /*1320*/  FFMA R55, R51, R39, R20 ;  /* 0x0000002733377223 */ /* 0x000fe20000000014 */
[-C--:B------:R-:W-:Y:S01]  /*1330*/  FFMA R85, R47, R19.reuse, R46 ;  /* 0x000000132f557223 */ /* 0x080fe2000000002e */
[-C--:B------:R-:W-:Y:S01]  /*1340*/  FFMA R51, R51, R19.reuse, R50 ;  /* 0x0000001333337223 */ /* 0x080fe20000000032 */
[C---:B------:R-:W-:Y:S01]  /*1350*/  FFMA R47, R43.reuse, R19, R42 ;  /* 0x000000132b2f7223 */ /* 0x040fe2000000002a */
[----:B------:R-:W-:Y:S01]  /*1360*/  FFMA R38, R22, R38, R37 ;  /* 0x0000002616267223 */ /* 0x000fe20000000025 */
[----:B------:R-:W-:Y:S01]  /*1370*/  FFMA R91, R43, R39, R16 ;  /* 0x000000272b5b7223 */ /* 0x000fe20000000010 */
[----:B------:R-:W-:-:S02]  /*1380*/  FFMA R19, R23, R19, R18 ;  /* 0x0000001317137223 */ /* 0x000fc40000000012 */
[----:B------:R-:W-:Y:S02]  /*1390*/  FFMA R21, R23, R39, R38 ;  /* 0x0000002717157223 */ /* 0x000fe40000000026 */
[----:B------:R-:W4:Y:S01]  /*13a0*/  LDS.128 R36, [R72.X4+UR5+0x110] ;  /* 0x0001100548247984 */ /* 0x000f220008004c00 */
[C---:B-1----:R-:W-:Y:S01]  /*13b0*/  FFMA R18, R8.reuse, R12, R41 ;  /* 0x0000000c08127223 */ /* 0x042fe20000000029 */
[----:B--2---:R-:W-:-:S03]  /*13c0*/  FFMA R16, R8, R28, R79 ;  /* 0x0000001c08107223 */ /* 0x004fc6000000004f */
[C---:B------:R-:W-:Y:S01]  /*13d0*/  FFMA R41, R9.reuse, R13, R18 ;  /* 0x0000000d09297223 */ /* 0x040fe20000000012 */
[----:B---3--:R-:W-:Y:S01]  /*13e0*/  FFMA R20, R8, R24, R83 ;  /* 0x0000001808147223 */ /* 0x008fe20000000053 */
[C---:B------:R-:W-:Y:S02]  /*13f0*/  FFMA R43, R9.reuse, R29, R16 ;  /* 0x0000001d092b7223 */ /* 0x040fe40000000010 */
[----:B------:R-:W-:Y:S01]  /*1400*/  FFMA R16, R10, R14, R41 ;  /* 0x0000000e0a107223 */ /* 0x000fe20000000029 */
[----:B----4-:R-:W-:Y:S01]  /*1410*/  FFMA R8, R8, R32, R85 ;  /* 0x0000002008087223 */ /* 0x010fe20000000055 */
[----:B------:R-:W-:Y:S02]  /*1420*/  FFMA R23, R9, R25, R20 ;  /* 0x0000001909177223 */ /* 0x000fe40000000014 */
[----:B------:R-:W-:Y:S01]  /*1430*/  FFMA R83, R11, R15, R16 ;  /* 0x0000000f0b537223 */ /* 0x000fe20000000010 */
[----:B------:R-:W-:Y:S01]  /*1440*/  FFMA R9, R9, R33, R8 ;  /* 0x0000002109097223 */ /* 0x000fe20000000008 */
[C---:B------:R-:W-:Y:S01]  /*1450*/  FFMA R8, R10.reuse, R30, R43 ;  /* 0x0000001e0a087223 */ /* 0x040fe2000000002b */
[C---:B------:R-:W-:Y:S01]  /*1460*/  FFMA R18, R10.reuse, R26, R23 ;  /* 0x0000001a0a127223 */ /* 0x040fe20000000017 */
[----:B------:R-:W1:Y:S01]  /*1470*/  LDS.128 R40, [R72.X4+UR5+0x210] ;  /* 0x0002100548287984 */ /* 0x000e620008004c00 */
[----:B------:R-:W-:Y:S01]  /*1480*/  FFMA R10, R10, R34, R9 ;  /* 0x000000220a0a7223 */ /* 0x000fe20000000009 */
[C---:B------:R-:W-:Y:S01]  /*1490*/  FFMA R89, R11.reuse, R31, R8 ;  /* 0x0000001f0b597223 */ /* 0x040fe20000000008 */
[C---:B------:R-:W-:Y:S01]  /*14a0*/  FFMA R85, R11.reuse, R27, R18 ;  /* 0x0000001b0b557223 */ /* 0x040fe20000000012 */
[C---:B------:R-:W-:Y:S01]  /*14b0*/  FFMA R16, R36.reuse, R24, R55 ;  /* 0x0000001824107223 */ /* 0x040fe20000000037 */
[----:B------:R-:W-:Y:S01]  /*14c0*/  FFMA R79, R11, R35, R10 ;  /* 0x000000230b4f7223 */ /* 0x000fe2000000000a */
[C---:B------:R-:W-:Y:S01]  /*14d0*/  FFMA R10, R36.reuse, R12, R53 ;  /* 0x0000000c240a7223 */ /* 0x040fe20000000035 */
[C---:B------:R-:W-:Y:S01]  /*14e0*/  FFMA R8, R36.reuse, R28, R87 ;  /* 0x0000001c24087223 */ /* 0x040fe20000000057 */
[----:B------:R-:W2:Y:S01]  /*14f0*/  LDS.128 R52, [R72.X4+UR5+0x310] ;  /* 0x0003100548347984 */ /* 0x000ea20008004c00 */
[----:B------:R-:W-:Y:S01]  /*1500*/  FFMA R36, R36, R32, R51 ;  /* 0x0000002024247223 */ /* 0x000fe20000000033 */
[C---:B------:R-:W-:Y:S01]  /*1510*/  FFMA R11, R37.reuse, R13, R10 ;  /* 0x0000000d250b7223 */ /* 0x040fe2000000000a */
[C---:B------:R-:W-:Y:S01]  /*1520*/  FFMA R9, R37.reuse, R25, R16 ;  /* 0x0000001925097223 */ /* 0x040fe20000000010 */
[C---:B------:R-:W-:Y:S01]  /*1530*/  FFMA R23, R37.reuse, R29, R8 ;  /* 0x0000001d25177223 */ /* 0x040fe20000000008 */
[----:B------:R-:W-:Y:S01]  /*1540*/  FFMA R37, R37, R33, R36 ;  /* 0x0000002125257223 */ /* 0x000fe20000000024 */
[C---:B------:R-:W-:Y:S01]  /*1550*/  FFMA R80, R38.reuse, R14, R11 ;  /* 0x0000000e26507223 */ /* 0x040fe2000000000b */
[C---:B------:R-:W-:Y:S01]  /*1560*/  FFMA R36, R38.reuse, R26, R9 ;  /* 0x0000001a26247223 */ /* 0x040fe20000000009 */
[C---:B------:R-:W-:Y:S01]  /*1570*/  FFMA R82, R38.reuse, R30, R23 ;  /* 0x0000001e26527223 */ /* 0x040fe20000000017 */
[----:B------:R-:W-:-:S04]  /*1580*/  FFMA R38, R38, R34, R37 ;  /* 0x0000002226267223 */ /* 0x000fc80000000025 */
[----:B------:R-:W-:Y:S01]  /*1590*/  FFMA R37, R39, R35, R38 ;  /* 0x0000002327257223 */ /* 0x000fe20000000026 */
[C---:B-1----:R-:W-:Y:S01]  /*15a0*/  FFMA R10, R40.reuse, R12, R49 ;  /* 0x0000000c280a7223 */ /* 0x042fe20000000031 */
[C---:B------:R-:W-:Y:S01]  /*15b0*/  FFMA R16, R40.reuse, R24, R91 ;  /* 0x0000001828107223 */ /* 0x040fe2000000005b */
[C---:B------:R-:W-:Y:S01]  /*15c0*/  FFMA R8, R40.reuse, R28, R45 ;  /* 0x0000001c28087223 */ /* 0x040fe2000000002d */
[----:B------:R-:W-:Y:S01]  /*15d0*/  FFMA R40, R40, R32, R47 ;  /* 0x0000002028287223 */ /* 0x000fe2000000002f */
[C---:B------:R-:W-:Y:S01]  /*15e0*/  FFMA R11, R41.reuse, R13, R10 ;  /* 0x0000000d290b7223 */ /* 0x040fe2000000000a */
[C---:B------:R-:W-:Y:S01]  /*15f0*/  FFMA R9, R41.reuse, R25, R16 ;  /* 0x0000001929097223 */ /* 0x040fe20000000010 */
[C---:B------:R-:W-:Y:S01]  /*1600*/  FFMA R23, R41.reuse, R29, R8 ;  /* 0x0000001d29177223 */ /* 0x040fe20000000008 */
[-C--:B------:R-:W-:Y:S01]  /*1610*/  FFMA R41, R41, R33.reuse, R40 ;  /* 0x0000002129297223 */ /* 0x080fe20000000028 */
[C---:B------:R-:W-:Y:S01]  /*1620*/  FFMA R84, R42.reuse, R14, R11 ;  /* 0x0000000e2a547223 */ /* 0x040fe2000000000b */
[----:B------:R-:W-:Y:S01]  /*1630*/  FFMA R40, R42, R26, R9 ;  /* 0x0000001a2a287223 */ /* 0x000fe20000000009 */
[----:B------:R-:W-:Y:S01]  /*1640*/  LDS.128 R48, [R72.X4+UR5+0x120] ;  /* 0x0001200548307984 */ /* 0x000fe20008004c00 */
[C---:B--2---:R-:W-:Y:S01]  /*1650*/  FFMA R32, R52.reuse, R32, R19 ;  /* 0x0000002034207223 */ /* 0x044fe20000000013 */
[C---:B------:R-:W-:Y:S01]  /*1660*/  FFMA R28, R52.reuse, R28, R81 ;  /* 0x0000001c341c7223 */ /* 0x040fe20000000051 */
[C---:B------:R-:W-:Y:S01]  /*1670*/  FFMA R12, R52.reuse, R12, R17 ;  /* 0x0000000c340c7223 */ /* 0x040fe20000000011 */
[----:B------:R-:W1:Y:S01]  /*1680*/  LDS.128 R8, [R78+0x20] ;  /* 0x000020004e087984 */ /* 0x000e620000000c00 */
[----:B------:R-:W-:Y:S01]  /*1690*/  FFMA R24, R52, R24, R21 ;  /* 0x0000001834187223 */ /* 0x000fe20000000015 */
[C---:B------:R-:W-:Y:S01]  /*16a0*/  FFMA R33, R53.reuse, R33, R32 ;  /* 0x0000002135217223 */ /* 0x040fe20000000020 */
[C---:B------:R-:W-:Y:S01]  /*16b0*/  FFMA R29, R53.reuse, R29, R28 ;  /* 0x0000001d351d7223 */ /* 0x040fe2000000001c */
[C---:B------:R-:W-:Y:S01]  /*16c0*/  FFMA R13, R53.reuse, R13, R12 ;  /* 0x0000000d350d7223 */ /* 0x040fe2000000000c */
[----:B------:R-:W-:Y:S01]  /*16d0*/  FFMA R25, R53, R25, R24 ;  /* 0x0000001935197223 */ /* 0x000fe20000000018 */
[C---:B------:R-:W-:Y:S01]  /*16e0*/  FFMA R86, R42.reuse, R30, R23 ;  /* 0x0000001e2a567223 */ /* 0x040fe20000000017 */
[-C--:B------:R-:W-:Y:S01]  /*16f0*/  FFMA R42, R42, R34.reuse, R41 ;  /* 0x000000222a2a7223 */ /* 0x080fe20000000029 */
[C---:B------:R-:W-:Y:S01]  /*1700*/  FFMA R34, R54.reuse, R34, R33 ;  /* 0x0000002236227223 */ /* 0x040fe20000000021 */
[C---:B------:R-:W-:Y:S01]  /*1710*/  FFMA R30, R54.reuse, R30, R29 ;  /* 0x0000001e361e7223 */ /* 0x040fe2000000001d */
[C---:B------:R-:W-:Y:S01]  /*1720*/  FFMA R14, R54.reuse, R14, R13 ;  /* 0x0000000e360e7223 */ /* 0x040fe2000000000d */
[----:B------:R-:W-:Y:S01]  /*1730*/  FFMA R26, R54, R26, R25 ;  /* 0x0000001a361a7223 */ /* 0x000fe20000000019 */
[C---:B------:R-:W-:Y:S01]  /*1740*/  FFMA R33, R39.reuse, R31, R82 ;  /* 0x0000001f27217223 */ /* 0x040fe20000000052 */
[C---:B------:R-:W-:Y:S01]  /*1750*/  FFMA R13, R39.reuse, R27, R36 ;  /* 0x0000001b270d7223 */ /* 0x040fe20000000024 */
        /* <DEDUP_REMOVED lines=8> */
[----:B------:R-:W-:Y:S01]  /*17e0*/  FFMA R31, R55, R31, R30 ;  /* 0x0000001f371f7223 */ /* 0x000fe2000000001e */
[----:B------:R-:W2:Y:S04]  /*17f0*/  LDS.128 R44, [R72.X4+UR5+0x20] ;  /* 0x00002005482c7984 */ /* 0x000ea80008004c00 */
[----:B------:R-:W3:Y:S04]  /*1800*/  LDS.128 R20, [R72.X4+UR5+0x220] ;  /* 0x0002200548147984 */ /* 0x000ee80008004c00 */
[----:B------:R-:W4:Y:S04]  /*1810*/  LDS.128 R52, [R78+0x120] ;  /* 0x000120004e347984 */ /* 0x000f280000000c00 */
[----:B------:R-:W4:Y:S01]  /*1820*/  LDS.128 R16, [R72.X4+UR5+0x320] ;  /* 0x0003200548107984 */ /* 0x000f220008004c00 */
[----:B-1----:R-:W-:-:S03]  /*1830*/  FFMA R80, R48, R8, R33 ;  /* 0x0000000830507223 */ /* 0x002fc60000000021 */
[----:B------:R-:W1:Y:S01]  /*1840*/  LDS.128 R32, [R78+0x220] ;  /* 0x000220004e207984 */ /* 0x000e620000000c00 */
[-C--:B--2---:R-:W-:Y:S01]  /*1850*/  FFMA R82, R44, R8.reuse, R89 ;  /* 0x000000082c527223 */ /* 0x084fe20000000059 */
[----:B---3--:R-:W-:Y:S01]  /*1860*/  FFMA R42, R20, R8, R43 ;  /* 0x00000008142a7223 */ /* 0x008fe2000000002b */
[-C--:B----4-:R-:W-:Y:S01]  /*1870*/  FFMA R38, R44, R52.reuse, R83 ;  /* 0x000000342c267223 */ /* 0x090fe20000000053 */
[-C--:B------:R-:W-:Y:S01]  /*1880*/  FFMA R36, R48, R52.reuse, R41 ;  /* 0x0000003430247223 */ /* 0x080fe20000000029 */
[-C--:B------:R-:W-:Y:S01]  /*1890*/  FFMA R28, R20, R52.reuse, R81 ;  /* 0x00000034141c7223 */ /* 0x080fe20000000051 */
[C---:B------:R-:W-:Y:S01]  /*18a0*/  FFMA R52, R16.reuse, R52, R15 ;  /* 0x0000003410347223 */ /* 0x040fe2000000000f */
[----:B------:R-:W-:Y:S01]  /*18b0*/  FFMA R84, R16, R8, R31 ;  /* 0x0000000810547223 */ /* 0x000fe2000000001f */
[-C--:B------:R-:W-:Y:S01]  /*18c0*/  FFMA R31, R49, R9.reuse, R80 ;  /* 0x00000009311f7223 */ /* 0x080fe20000000050 */
[-C--:B-1----:R-:W-:Y:S01]  /*18d0*/  FFMA R24, R48, R32.reuse, R13 ;  /* 0x0000002030187223 */ /* 0x082fe2000000000d */
[-C--:B------:R-:W-:Y:S01]  /*18e0*/  FFMA R8, R44, R32.reuse, R85 ;  /* 0x000000202c087223 */ /* 0x080fe20000000055 */
[----:B------:R-:W1:Y:S01]  /*18f0*/  LDS.128 R12, [R78+0x320] ;  /* 0x000320004e0c7984 */ /* 0x000e620000000c00 */
[-C--:B------:R-:W-:Y:S01]  /*1900*/  FFMA R30, R20, R32.reuse, R39 ;  /* 0x00000020141e7223 */ /* 0x080fe20000000027 */
[----:B------:R-:W-:Y:S01]  /*1910*/  FFMA R32, R16, R32, R27 ;  /* 0x0000002010207223 */ /* 0x000fe2000000001b */
[-C--:B------:R-:W-:Y:S01]  /*1920*/  FFMA R27, R45, R9.reuse, R82 ;  /* 0x000000092d1b7223 */ /* 0x080fe20000000052 */
[-C--:B-1----:R-:W-:Y:S01]  /*1930*/  FFMA R40, R48, R12.reuse, R37 ;  /* 0x0000000c30287223 */ /* 0x082fe20000000025 */
[-C--:B------:R-:W-:Y:S01]  /*1940*/  FFMA R37, R21, R9.reuse, R42 ;  /* 0x0000000915257223 */ /* 0x080fe2000000002a */
[----:B------:R-:W-:Y:S01]  /*1950*/  FFMA R9, R17, R9, R84 ;  /* 0x0000000911097223 */ /* 0x000fe20000000054 */
[----:B------:R-:W-:Y:S01]  /*1960*/  FFMA R26, R44, R12, R79 ;  /* 0x0000000c2c1a7223 */ /* 0x000fe2000000004f */
[-C--:B------:R-:W-:Y:S01]  /*1970*/  FFMA R42, R46, R10.reuse, R27 ;  /* 0x0000000a2e2a7223 */ /* 0x080fe2000000001b */
[-C--:B------:R-:W-:Y:S01]  /*1980*/  FFMA R44, R50, R10.reuse, R31 ;  /* 0x0000000a322c7223 */ /* 0x080fe2000000001f */
[-C--:B------:R-:W-:Y:S01]  /*1990*/  FFMA R48, R22, R10.reuse, R37 ;  /* 0x0000000a16307223 */ /* 0x080fe20000000025 */
        /* <DEDUP_REMOVED lines=21> */
[----:B------:R-:W-:Y:S01]  /*1af0*/  LDS.128 R8, [R72.X4+UR5+0x30] ;  /* 0x0000300548087984 */ /* 0x000fe20008004c00 */
[----:B------:R-:W-:Y:S01]  /*1b00*/  FFMA R12, R16, R12, R29 ;  /* 0x0000000c100c7223 */ /* 0x000fe2000000001d */
[-C--:B------:R-:W-:Y:S01]  /*1b10*/  FFMA R49, R49, R13.reuse, R40 ;  /* 0x0000000d31317223 */ /* 0x080fe20000000028 */
[-C--:B------:R-:W-:Y:S01]  /*1b20*/  FFMA R21, R21, R13.reuse, R20 ;  /* 0x0000000d15157223 */ /* 0x080fe20000000014 */
[----:B------:R-:W1:Y:S01]  /*1b30*/  LDS.128 R24, [R78+0x30] ;  /* 0x000030004e187984 */ /* 0x000e620000000c00 */
[----:B------:R-:W-:Y:S01]  /*1b40*/  FFMA R54, R18, R54, R53 ;  /* 0x0000003612367223 */ /* 0x000fe20000000035 */
[----:B------:R-:W-:Y:S01]  /*1b50*/  FFMA R13, R17, R13, R12 ;  /* 0x0000000d110d7223 */ /* 0x000fe2000000000c */
[-C--:B------:R-:W-:Y:S01]  /*1b60*/  FFMA R46, R46, R14.reuse, R45 ;  /* 0x0000000e2e2e7223 */ /* 0x080fe2000000002d */
[----:B------:R-:W2:Y:S01]  /*1b70*/  LDS.128 R28, [R78+0x130] ;  /* 0x000130004e1c7984 */ /* 0x000ea20000000c00 */
[-C--:B------:R-:W-:Y:S01]  /*1b80*/  FFMA R50, R50, R14.reuse, R49 ;  /* 0x0000000e32327223 */ /* 0x080fe20000000031 */
[----:B------:R-:W-:Y:S01]  /*1b90*/  FFMA R22, R22, R14, R21 ;  /* 0x0000000e16167223 */ /* 0x000fe20000000015 */
[C---:B------:R-:W-:Y:S01]  /*1ba0*/  FFMA R34, R18.reuse, R34, R33 ;  /* 0x0000002212227223 */ /* 0x040fe20000000021 */
[----:B------:R-:W3:Y:S01]  /*1bb0*/  LDS.128 R36, [R78+0x230] ;  /* 0x000230004e247984 */ /* 0x000ee20000000c00 */
[----:B------:R-:W-:Y:S01]  /*1bc0*/  FFMA R14, R18, R14, R13 ;  /* 0x0000000e120e7223 */ /* 0x000fe2000000000d */
[-C--:B------:R-:W-:Y:S01]  /*1bd0*/  FFMA R33, R47, R55.reuse, R82 ;  /* 0x000000372f217223 */ /* 0x080fe20000000052 */
[-C--:B------:R-:W-:Y:S01]  /*1be0*/  FFMA R21, R51, R55.reuse, R52 ;  /* 0x0000003733157223 */ /* 0x080fe20000000034 */
[----:B------:R-:W4:Y:S01]  /*1bf0*/  LDS.128 R40, [R78+0x330] ;  /* 0x000330004e287984 */ /* 0x000f220000000c00 */
[-C--:B------:R-:W-:Y:S01]  /*1c00*/  FFMA R45, R23, R55.reuse, R44 ;  /* 0x00000037172d7223 */ /* 0x080fe2000000002c */
[----:B------:R-:W-:Y:S01]  /*1c10*/  FFMA R13, R19, R55, R54 ;  /* 0x00000037130d7223 */ /* 0x000fe20000000036 */
[-C--:B------:R-:W-:Y:S01]  /*1c20*/  FFMA R87, R47, R35.reuse, R80 ;  /* 0x000000232f577223 */ /* 0x080fe20000000050 */
[----:B------:R-:W4:Y:S01]  /*1c30*/  LDS.128 R52, [R72.X4+UR5+0x130] ;  /* 0x0001300548347984 */ /* 0x000f220008004c00 */
[-C--:B------:R-:W-:Y:S01]  /*1c40*/  FFMA R93, R51, R35.reuse, R48 ;  /* 0x00000023335d7223 */ /* 0x080fe20000000030 */
[-C--:B------:R-:W-:Y:S01]  /*1c50*/  FFMA R49, R23, R35.reuse, R32 ;  /* 0x0000002317317223 */ /* 0x080fe20000000020 */
[----:B------:R-:W-:Y:S01]  /*1c60*/  FFMA R17, R19, R35, R34 ;  /* 0x0000002313117223 */ /* 0x000fe20000000022 */
[-C--:B------:R-:W-:Y:S01]  /*1c70*/  FFMA R35, R47, R15.reuse, R46 ;  /* 0x0000000f2f237223 */ /* 0x080fe2000000002e */
[-C--:B------:R-:W-:Y:S01]  /*1c80*/  FFMA R51, R51, R15.reuse, R50 ;  /* 0x0000000f33337223 */ /* 0x080fe20000000032 */
[-C--:B------:R-:W-:Y:S01]  /*1c90*/  FFMA R47, R23, R15.reuse, R22 ;  /* 0x0000000f172f7223 */ /* 0x080fe20000000016 */
[----:B------:R-:W-:Y:S01]  /*1ca0*/  FFMA R15, R19, R15, R14 ;  /* 0x0000000f130f7223 */ /* 0x000fe2000000000e */
[C---:B-1----:R-:W-:Y:S01]  /*1cb0*/  FFMA R12, R8.reuse, R24, R85 ;  /* 0x00000018080c7223 */ /* 0x042fe20000000055 */
[----:B--2---:R-:W-:-:S03]  /*1cc0*/  FFMA R14, R8, R28, R33 ;  /* 0x0000001c080e7223 */ /* 0x004fc60000000021 */
[C---:B------:R-:W-:Y:S01]  /*1cd0*/  FFMA R33, R9.reuse, R25, R12 ;  /* 0x0000001909217223 */ /* 0x040fe2000000000c */
[C---:B---3--:R-:W-:Y:S01]  /*1ce0*/  FFMA R16, R8.reuse, R36, R87 ;  /* 0x0000002408107223 */ /* 0x048fe20000000057 */
[C---:B------:R-:W-:Y:S01]  /*1cf0*/  FFMA R23, R9.reuse, R29, R14 ;  /* 0x0000001d09177223 */ /* 0x040fe2000000000e */
[----:B----4-:R-:W-:Y:S02]  /*1d00*/  FFMA R8, R8, R40, R35 ;  /* 0x0000002808087223 */ /* 0x010fe40000000023 */
[C---:B------:R-:W-:Y:S01]  /*1d10*/  FFMA R19, R9.reuse, R37, R16 ;  /* 0x0000002509137223 */ /* 0x040fe20000000010 */
[C---:B------:R-:W-:Y:S01]  /*1d20*/  FFMA R12, R10.reuse, R30, R23 ;  /* 0x0000001e0a0c7223 */ /* 0x040fe20000000017 */
        /* <DEDUP_REMOVED lines=8> */
[C---:B------:R-:W-:Y:S01]  /*1db0*/  FFMA R91, R11.reuse, R43, R10 ;  /* 0x0000002b0b5b7223 */ /* 0x040fe2000000000a */
[C---:B------:R-:W-:Y:S01]  /*1dc0*/  FFMA R10, R52.reuse, R28, R21 ;  /* 0x0000001c340a7223 */ /* 0x040fe20000000015 */
[C---:B------:R-:W-:Y:S01]  /*1dd0*/  FFMA R12, R52.reuse, R36, R93 ;  /* 0x00000024340c7223 */ /* 0x040fe2000000005d */
[----:B------:R-:W2:Y:S01]  /*1de0*/  LDS.128 R20, [R72.X4+UR5+0x330] ;  /* 0x0003300548147984 */ /* 0x000ea20008004c00 */
[----:B------:R-:W-:Y:S01]  /*1df0*/  FFMA R89, R11, R39, R14 ;  /* 0x000000270b597223 */ /* 0x000fe2000000000e */
        /* <DEDUP_REMOVED lines=19> */
[----:B------:R-:W-:Y:S01]  /*1f30*/  FFMA R33, R33, R41, R32 ;  /* 0x0000002921217223 */ /* 0x000fe20000000020 */
[C---:B--2---:R-:W-:Y:S01]  /*1f40*/  FFMA R24, R20.reuse, R24, R81 ;  /* 0x0000001814187223 */ /* 0x044fe20000000051 */
[C---:B------:R-:W-:Y:S01]  /*1f50*/  FFMA R28, R20.reuse, R28, R13 ;  /* 0x0000001c141c7223 */ /* 0x040fe2000000000d */
[----:B------:R-:W-:Y:S01]  /*1f60*/  FFMA R36, R20, R36, R17 ;  /* 0x0000002414247223 */ /* 0x000fe20000000011 */
[C---:B------:R-:W-:Y:S01]  /*1f70*/  FFMA R32, R34.reuse, R26, R19 ;  /* 0x0000001a22207223 */ /* 0x040fe20000000013 */
[C---:B------:R-:W-:Y:S01]  /*1f80*/  FFMA R54, R34.reuse, R30, R11 ;  /* 0x0000001e22367223 */ /* 0x040fe2000000000b */
[----:B------:R-:W-:Y:S01]  /*1f90*/  FFMA R84, R34, R38, R9 ;  /* 0x0000002622547223 */ /* 0x000fe20000000009 */
[----:B------:R-:W-:Y:S01]  /*1fa0*/  FFMA R20, R20, R40, R15 ;  /* 0x0000002814147223 */ /* 0x000fe2000000000f */
[----:B------:R-:W-:Y:S01]  /*1fb0*/  LDS.128 R16, [R72.X4+UR5+0x40] ;  /* 0x0000400548107984 */ /* 0x000fe20008004c00 */
[C---:B------:R-:W-:Y:S01]  /*1fc0*/  FFMA R25, R21.reuse, R25, R24 ;  /* 0x0000001915197223 */ /* 0x040fe20000000018 */
[C---:B------:R-:W-:Y:S01]  /*1fd0*/  FFMA R29, R21.reuse, R29, R28 ;  /* 0x0000001d151d7223 */ /* 0x040fe2000000001c */
[C---:B------:R-:W-:Y:S01]  /*1fe0*/  FFMA R37, R21.reuse, R37, R36 ;  /* 0x0000002515257223 */ /* 0x040fe20000000024 */
[----:B------:R-:W1:Y:S01]  /*1ff0*/  LDS.128 R12, [R78+0x140] ;  /* 0x000140004e0c7984 */ /* 0x000e620000000c00 */
[----:B------:R-:W-:Y:S01]  /*2000*/  FFMA R21, R21, R41, R20 ;  /* 0x0000002915157223 */ /* 0x000fe20000000014 */
[C---:B------:R-:W-:Y:S01]  /*2010*/  FFMA R26, R22.reuse, R26, R25 ;  /* 0x0000001a161a7223 */ /* 0x040fe20000000019 */
[C---:B------:R-:W-:Y:S01]  /*2020*/  FFMA R30, R22.reuse, R30, R29 ;  /* 0x0000001e161e7223 */ /* 0x040fe2000000001d */
[----:B------:R-:W2:Y:S01]  /*2030*/  LDS.128 R44, [R78+0x240] ;  /* 0x000240004e2c7984 */ /* 0x000ea20000000c00 */
[C---:B------:R-:W-:Y:S01]  /*2040*/  FFMA R38, R22.reuse, R38, R37 ;  /* 0x0000002616267223 */ /* 0x040fe20000000025 */
[-C--:B------:R-:W-:Y:S01]  /*2050*/  FFMA R22, R22, R42.reuse, R21 ;  /* 0x0000002a16167223 */ /* 0x080fe20000000015 */
[----:B------:R-:W-:Y:S01]  /*2060*/  FFMA R34, R34, R42, R33 ;  /* 0x0000002a22227223 */ /* 0x000fe20000000021 */
[----:B------:R-:W3:Y:S01]  /*2070*/  LDS.128 R8, [R78+0x40] ;  /* 0x000040004e087984 */ /* 0x000ee20000000c00 */
[----:B------:R-:W-:Y:S01]  /*2080*/  FFMA R29, R35, R39, R84 ;  /* 0x00000027231d7223 */ /* 0x000fe20000000054 */
[----:B------:R-:W-:Y:S01]  /*2090*/  FFMA R21, R23, R43, R22 ;  /* 0x0000002b17157223 */ /* 0x000fe20000000016 */
[C---:B------:R-:W-:Y:S01]  /*20a0*/  FFMA R25, R35.reuse, R31, R54 ;  /* 0x0000001f23197223 */ /* 0x040fe20000000036 */
[----:B------:R-:W4:Y:S01]  /*20b0*/  LDS.128 R48, [R78+0x340] ;  /* 0x000340004e307984 */ /* 0x000f220000000c00 */
[----:B------:R-:W-:Y:S01]  /*20c0*/  FFMA R33, R35, R43, R34 ;  /* 0x0000002b23217223 */ /* 0x000fe20000000022 */
[C---:B------:R-:W-:Y:S01]  /*20d0*/  FFMA R39, R23.reuse, R39, R38 ;  /* 0x0000002717277223 */ /* 0x040fe20000000026 */
[----:B------:R-:W-:Y:S01]  /*20e0*/  FFMA R31, R23, R31, R30 ;  /* 0x0000001f171f7223 */ /* 0x000fe2000000001e */
[----:B------:R-:W-:Y:S01]  /*20f0*/  FFMA R37, R55, R43, R86 ;  /* 0x0000002b37257223 */ /* 0x000fe20000000056 */
[-C--:B------:R-:W-:Y:S01]  /*2100*/  FFMA R35, R35, R27.reuse, R32 ;  /* 0x0000001b23237223 */ /* 0x080fe20000000020 */
[----:B------:R-:W-:Y:S01]  /*2110*/  FFMA R23, R23, R27, R26 ;  /* 0x0000001b17177223 */ /* 0x000fe2000000001a */
[----:B------:R-:W4:Y:S01]  /*2120*/  LDS.128 R52, [R72.X4+UR5+0x140] ;  /* 0x0001400548347984 */ /* 0x000f220008004c00 */
        /* <DEDUP_REMOVED lines=19> */
[----:B------:R-:W2:Y:S01]  /*2260*/  LDS.128 R16, [R72.X4+UR5+0x340] ;  /* 0x0003400548107984 */ /* 0x000ea20008004c00 */
        /* <DEDUP_REMOVED lines=10> */
[----:B------:R-:W-:-:S02]  /*2310*/  FFMA R93, R55, R11, R80 ;  /* 0x0000000b375d7223 */ /* 0x000fc40000000050 */
        /* <DEDUP_REMOVED lines=8> */
[----:B------:R-:W-:Y:S01]  /*23a0*/  LDS.128 R32, [R78+0x150] ;  /* 0x000150004e207984 */ /* 0x000fe20000000c00 */
[C---:B--2---:R-:W-:Y:S01]  /*23b0*/  FFMA R8, R16.reuse, R8, R23 ;  /* 0x0000000810087223 */ /* 0x044fe20000000017 */
[C---:B------:R-:W-:Y:S01]  /*23c0*/  FFMA R12, R16.reuse, R12, R31 ;  /* 0x0000000c100c7223 */ /* 0x040fe2000000001f */
[C---:B------:R-:W-:Y:S01]  /*23d0*/  FFMA R44, R16.reuse, R44, R39 ;  /* 0x0000002c102c7223 */ /* 0x040fe20000000027 */
[----:B------:R-:W-:Y:S01]  /*23e0*/  FFMA R16, R16, R48, R21 ;  /* 0x0000003010107223 */ /* 0x000fe20000000015 */
[----:B------:R-:W1:Y:S01]  /*23f0*/  LDS.128 R36, [R72.X4+UR5+0x50] ;  /* 0x0000500548247984 */ /* 0x000e620008004c00 */
[C---:B------:R-:W-:Y:S01]  /*2400*/  FFMA R25, R41.reuse, R45, R24 ;  /* 0x0000002d29197223 */ /* 0x040fe20000000018 */
[----:B------:R-:W-:Y:S01]  /*2410*/  FFMA R41, R41, R49, R40 ;  /* 0x0000003129297223 */ /* 0x000fe20000000028 */
[C---:B------:R-:W-:Y:S01]  /*2420*/  FFMA R40, R42.reuse, R10, R29 ;  /* 0x0000000a2a287223 */ /* 0x040fe2000000001d */
[----:B------:R-:W2:Y:S01]  /*2430*/  LDS.128 R20, [R78+0x50] ;  /* 0x000050004e147984 */ /* 0x000ea20000000c00 */
[C---:B------:R-:W-:Y:S01]  /*2440*/  FFMA R52, R42.reuse, R14, R27 ;  /* 0x0000000e2a347223 */ /* 0x040fe2000000001b */
[C---:B------:R-:W-:Y:S01]  /*2450*/  FFMA R54, R42.reuse, R46, R25 ;  /* 0x0000002e2a367223 */ /* 0x040fe20000000019 */
[C---:B------:R-:W-:Y:S01]  /*2460*/  FFMA R9, R17.reuse, R9, R8 ;  /* 0x0000000911097223 */ /* 0x040fe20000000008 */
[C---:B------:R-:W-:Y:S01]  /*2470*/  FFMA R13, R17.reuse, R13, R12 ;  /* 0x0000000d110d7223 */ /* 0x040fe2000000000c */
[C---:B------:R-:W-:Y:S01]  /*2480*/  FFMA R45, R17.reuse, R45, R44 ;  /* 0x0000002d112d7223 */ /* 0x040fe2000000002c */
[----:B------:R-:W-:Y:S01]  /*2490*/  FFMA R42, R42, R50, R41 ;  /* 0x000000322a2a7223 */ /* 0x000fe20000000029 */
[----:B------:R-:W-:Y:S01]  /*24a0*/  FFMA R17, R17, R49, R16 ;  /* 0x0000003111117223 */ /* 0x000fe20000000010 */
        /* <DEDUP_REMOVED lines=8> */
[-C--:B------:R-:W-:Y:S01]  /*2530*/  FFMA R87, R43, R11.reuse, R40 ;  /* 0x0000000b2b577223 */ /* 0x080fe20000000028 */
[----:B------:R-:W3:Y:S01]  /*2540*/  LDS.128 R28, [R78+0x250] ;  /* 0x000250004e1c7984 */ /* 0x000ee20000000c00 */
[C---:B------:R-:W-:Y:S01]  /*2550*/  FFMA R11, R19.reuse, R11, R10 ;  /* 0x0000000b130b7223 */ /* 0x040fe2000000000a */
[C---:B------:R-:W-:Y:S01]  /*2560*/  FFMA R13, R19.reuse, R47, R46 ;  /* 0x0000002f130d7223 */ /* 0x040fe2000000002e */
[C---:B------:R-:W-:Y:S01]  /*2570*/  FFMA R9, R19.reuse, R51, R18 ;  /* 0x0000003313097223 */ /* 0x040fe20000000012 */
[----:B------:R-:W4:Y:S01]  /*2580*/  LDS.128 R40, [R72.X4+UR5+0x150] ;  /* 0x0001500548287984 */ /* 0x000f220008004c00 */
[----:B------:R-:W-:-:S03]  /*2590*/  FFMA R15, R19, R15, R14 ;  /* 0x0000000f130f7223 */ /* 0x000fc6000000000e */
[----:B------:R-:W4:Y:S01]  /*25a0*/  LDS.128 R24, [R78+0x350] ;  /* 0x000350004e187984 */ /* 0x000f220000000c00 */
[C---:B-1----:R-:W-:Y:S01]  /*25b0*/  FFMA R10, R36.reuse, R32, R81 ;  /* 0x00000020240a7223 */ /* 0x042fe20000000051 */
[----:B--2---:R-:W-:-:S03]  /*25c0*/  FFMA R8, R36, R20, R79 ;  /* 0x0000001424087223 */ /* 0x004fc6000000004f */
[C---:B------:R-:W-:Y:S01]  /*25d0*/  FFMA R45, R37.reuse, R33, R10 ;  /* 0x00000021252d7223 */ /* 0x040fe2000000000a */
[----:B------:R-:W-:-:S03]  /*25e0*/  FFMA R47, R37, R21, R8 ;  /* 0x00000015252f7223 */ /* 0x000fc60000000008 */
[C---:B------:R-:W-:Y:S01]  /*25f0*/  FFMA R10, R38.reuse, R34, R45 ;  /* 0x00000022260a7223 */ /* 0x040fe2000000002d */
[----:B------:R-:W-:-:S03]  /*2600*/  FFMA R8, R38, R22, R47 ;  /* 0x0000001626087223 */ /* 0x000fc6000000002f */
[C---:B------:R-:W-:Y:S01]  /*2610*/  FFMA R81, R39.reuse, R35, R10 ;  /* 0x0000002327517223 */ /* 0x040fe2000000000a */
[----:B------:R-:W1:Y:S01]  /*2620*/  LDS.128 R44, [R72.X4+UR5+0x250] ;  /* 0x00025005482c7984 */ /* 0x000e620008004c00 */
[----:B------:R-:W-:Y:S01]  /*2630*/  FFMA R79, R39, R23, R8 ;  /* 0x00000017274f7223 */ /* 0x000fe20000000008 */
[----:B---3--:R-:W-:Y:S01]  /*2640*/  FFMA R12, R36, R28, R83 ;  /* 0x0000001c240c7223 */ /* 0x008fe20000000053 */
[----:B----4-:R-:W-:-:S03]  /*2650*/  FFMA R10, R40, R32, R49 ;  /* 0x00000020280a7223 */ /* 0x010fc60000000031 */
[----:B------:R-:W-:Y:S01]  /*2660*/  FFMA R19, R37, R29, R12 ;  /* 0x0000001d25137223 */ /* 0x000fe2000000000c */
[----:B------:R-:W2:Y:S01]  /*2670*/  LDS.128 R48, [R72.X4+UR5+0x350] ;  /* 0x0003500548307984 */ /* 0x000ea20008004c00 */
[----:B------:R-:W-:Y:S01]  /*2680*/  FFMA R8, R40, R20, R93 ;  /* 0x0000001428087223 */ /* 0x000fe2000000005d */
[----:B------:R-:W-:Y:S01]  /*2690*/  FFMA R36, R36, R24, R85 ;  /* 0x0000001824247223 */ /* 0x000fe20000000055 */
[----:B------:R-:W-:-:S03]  /*26a0*/  FFMA R12, R38, R30, R19 ;  /* 0x0000001e260c7223 */ /* 0x000fc60000000013 */
[----:B------:R-:W-:Y:S01]  /*26b0*/  FFMA R37, R37, R25, R36 ;  /* 0x0000001925257223 */ /* 0x000fe20000000024 */
[----:B------:R-:W-:Y:S01]  /*26c0*/  FFMA R83, R39, R31, R12 ;  /* 0x0000001f27537223 */ /* 0x000fe2000000000c */
[C---:B------:R-:W-:Y:S01]  /*26d0*/  FFMA R12, R40.reuse, R28, R89 ;  /* 0x0000001c280c7223 */ /* 0x040fe20000000059 */
[----:B------:R-:W-:Y:S01]  /*26e0*/  FFMA R40, R40, R24, R91 ;  /* 0x0000001828287223 */ /* 0x000fe2000000005b */
[----:B------:R-:W-:Y:S01]  /*26f0*/  FFMA R38, R38, R26, R37 ;  /* 0x0000001a26267223 */ /* 0x000fe20000000025 */
[C---:B------:R-:W-:Y:S01]  /*2700*/  FFMA R37, R41.reuse, R33, R10 ;  /* 0x0000002129257223 */ /* 0x040fe2000000000a */
[----:B------:R-:W-:Y:S02]  /*2710*/  FFMA R19, R41, R29, R12 ;  /* 0x0000001d29137223 */ /* 0x000fe4000000000c */
[----:B------:R-:W-:Y:S01]  /*2720*/  FFMA R85, R39, R27, R38 ;  /* 0x0000001b27557223 */ /* 0x000fe20000000026 */
[C---:B------:R-:W-:Y:S01]  /*2730*/  FFMA R39, R41.reuse, R21, R8 ;  /* 0x0000001529277223 */ /* 0x040fe20000000008 */
[C---:B------:R-:W-:Y:S01]  /*2740*/  FFMA R84, R42.reuse, R30, R19 ;  /* 0x0000001e2a547223 */ /* 0x040fe20000000013 */
[----:B------:R-:W-:Y:S01]  /*2750*/  FFMA R41, R41, R25, R40 ;  /* 0x0000001929297223 */ /* 0x000fe20000000028 */
[C---:B------:R-:W-:Y:S01]  /*2760*/  FFMA R82, R42.reuse, R34, R37 ;  /* 0x000000222a527223 */ /* 0x040fe20000000025 */
[----:B------:R-:W-:-:S02]  /*2770*/  FFMA R80, R42, R22, R39 ;  /* 0x000000162a507223 */ /* 0x000fc40000000027 */
[----:B------:R-:W-:Y:S02]  /*2780*/  FFMA R86, R42, R26, R41 ;  /* 0x0000001a2a567223 */ /* 0x000fe40000000029 */
[C---:B------:R-:W-:Y:S02]  /*2790*/  FFMA R95, R43.reuse, R23, R80 ;  /* 0x000000172b5f7223 */ /* 0x040fe40000000050 */
        /* <DEDUP_REMOVED lines=10> */
[C---:B------:R-:W-:Y:S01]  /*2840*/  FFMA R44, R46.reuse, R30, R17 ;  /* 0x0000001e2e2c7223 */ /* 0x040fe20000000011 */
[----:B------:R-:W-:Y:S01]  /*2850*/  LDS.128 R52, [R72.X4+UR5+0x60] ;  /* 0x0000600548347984 */ /* 0x000fe20008004c00 */
[C---:B------:R-:W-:Y:S01]  /*2860*/  FFMA R40, R46.reuse, R22, R37 ;  /* 0x000000162e287223 */ /* 0x040fe20000000025 */
[----:B------:R-:W-:Y:S01]  /*2870*/  FFMA R46, R46, R26, R45 ;  /* 0x0000001a2e2e7223 */ /* 0x000fe2000000002d */
[C---:B--2---:R-:W-:Y:S01]  /*2880*/  FFMA R20, R48.reuse, R20, R11 ;  /* 0x0000001430147223 */ /* 0x044fe2000000000b */
[C---:B------:R-:W-:Y:S01]  /*2890*/  FFMA R24, R48.reuse, R24, R9 ;  /* 0x0000001830187223 */ /* 0x040fe20000000009 */
[----:B------:R-:W1:Y:S01]  /*28a0*/  LDS.128 R16, [R78+0x260] ;  /* 0x000260004e107984 */ /* 0x000e620000000c00 */
[C---:B------:R-:W-:Y:S01]  /*28b0*/  FFMA R32, R48.reuse, R32, R15 ;  /* 0x0000002030207223 */ /* 0x040fe2000000000f */
[----:B------:R-:W-:Y:S01]  /*28c0*/  FFMA R28, R48, R28, R13 ;  /* 0x0000001c301c7223 */ /* 0x000fe2000000000d */
[C---:B------:R-:W-:Y:S01]  /*28d0*/  FFMA R25, R49.reuse, R25, R24 ;  /* 0x0000001931197223 */ /* 0x040fe20000000018 */
[----:B------:R-:W2:Y:S01]  /*28e0*/  LDS.128 R8, [R78+0x160] ;  /* 0x000160004e087984 */ /* 0x000ea20000000c00 */
[C---:B------:R-:W-:Y:S01]  /*28f0*/  FFMA R21, R49.reuse, R21, R20 ;  /* 0x0000001531157223 */ /* 0x040fe20000000014 */
[C---:B------:R-:W-:Y:S01]  /*2900*/  FFMA R29, R49.reuse, R29, R28 ;  /* 0x0000001d311d7223 */ /* 0x040fe2000000001c */
[C---:B------:R-:W-:Y:S01]  /*2910*/  FFMA R26, R50.reuse, R26, R25 ;  /* 0x0000001a321a7223 */ /* 0x040fe20000000019 */
[----:B------:R-:W3:Y:S01]  /*2920*/  LDS.128 R12, [R78+0x60] ;  /* 0x000060004e0c7984 */ /* 0x000ee20000000c00 */
[----:B------:R-:W-:Y:S01]  /*2930*/  FFMA R33, R49, R33, R32 ;  /* 0x0000002131217223 */ /* 0x000fe20000000020 */
[C---:B------:R-:W-:Y:S01]  /*2940*/  FFMA R30, R50.reuse, R30, R29 ;  /* 0x0000001e321e7223 */ /* 0x040fe2000000001d */
[C---:B------:R-:W-:Y:S01]  /*2950*/  FFMA R87, R43.reuse, R31, R84 ;  /* 0x0000001f2b577223 */ /* 0x040fe20000000054 */
[----:B------:R-:W-:Y:S01]  /*2960*/  FFMA R49, R43, R35, R82 ;  /* 0x000000232b317223 */ /* 0x000fe20000000052 */
[-C--:B------:R-:W-:Y:S01]  /*2970*/  FFMA R43, R47, R27.reuse, R46 ;  /* 0x0000001b2f2b7223 */ /* 0x080fe2000000002e */
[----:B------:R-:W-:Y:S01]  /*2980*/  FFMA R29, R51, R27, R26 ;  /* 0x0000001b331d7223 */ /* 0x000fe2000000001a */
[----:B------:R-:W4:Y:S01]  /*2990*/  LDS.128 R36, [R78+0x360] ;  /* 0x000360004e247984 */ /* 0x000f220000000c00 */
[C---:B------:R-:W-:Y:S01]  /*29a0*/  FFMA R22, R50.reuse, R22, R21 ;  /* 0x0000001632167223 */ /* 0x040fe20000000015 */
[----:B------:R-:W-:Y:S01]  /*29b0*/  FFMA R34, R50, R34, R33 ;  /* 0x0000002232227223 */ /* 0x000fe20000000021 */
[----:B------:R-:W-:Y:S01]  /*29c0*/  FFMA R41, R47, R31, R44 ;  /* 0x0000001f2f297223 */ /* 0x000fe2000000002c */
[----:B------:R-:W4:Y:S01]  /*29d0*/  LDS.128 R24, [R72.X4+UR5+0x160] ;  /* 0x0001600548187984 */ /* 0x000f220008004c00 */
[----:B------:R-:W-:Y:S01]  /*29e0*/  FFMA R45, R51, R23, R22 ;  /* 0x00000017332d7223 */ /* 0x000fe20000000016 */
[C---:B------:R-:W-:Y:S01]  /*29f0*/  FFMA R33, R47.reuse, R35, R42 ;  /* 0x000000232f217223 */ /* 0x040fe2000000002a */
[----:B------:R-:W-:Y:S01]  /*2a00*/  FFMA R47, R47, R23, R40 ;  /* 0x000000172f2f7223 */ /* 0x000fe20000000028 */
[C---:B------:R-:W-:Y:S01]  /*2a10*/  FFMA R31, R51.reuse, R31, R30 ;  /* 0x0000001f331f7223 */ /* 0x040fe2000000001e */
[----:B------:R-:W-:Y:S01]  /*2a20*/  FFMA R35, R51, R35, R34 ;  /* 0x0000002333237223 */ /* 0x000fe20000000022 */
[C---:B-1----:R-:W-:Y:S01]  /*2a30*/  FFMA R28, R52.reuse, R16, R83 ;  /* 0x00000010341c7223 */ /* 0x042fe20000000053 */
[----:B--2---:R-:W-:-:S03]  /*2a40*/  FFMA R22, R52, R8, R81 ;  /* 0x0000000834167223 */ /* 0x004fc60000000051 */
[C---:B------:R-:W-:Y:S01]  /*2a50*/  FFMA R21, R53.reuse, R17, R28 ;  /* 0x0000001135157223 */ /* 0x040fe2000000001c */
[----:B---3--:R-:W-:Y:S01]  /*2a60*/  FFMA R20, R52, R12, R79 ;  /* 0x0000000c34147223 */ /* 0x008fe2000000004f */
[C---:B------:R-:W-:Y:S02]  /*2a70*/  FFMA R23, R53.reuse, R9, R22 ;  /* 0x0000000935177223 */ /* 0x040fe40000000016 */
[C---:B------:R-:W-:Y:S01]  /*2a80*/  FFMA R32, R54.reuse, R18, R21 ;  /* 0x0000001236207223 */ /* 0x040fe20000000015 */
[----:B------:R-:W-:Y:S01]  /*2a90*/  FFMA R51, R53, R13, R20 ;  /* 0x0000000d35337223 */ /* 0x000fe20000000014 */
[C---:B------:R-:W-:Y:S02]  /*2aa0*/  FFMA R30, R54.reuse, R10, R23 ;  /* 0x0000000a361e7223 */ /* 0x040fe40000000017 */
[C---:B------:R-:W-:Y:S01]  /*2ab0*/  FFMA R91, R55.reuse, R19, R32 ;  /* 0x00000013375b7223 */ /* 0x040fe20000000020 */
[----:B------:R-:W1:Y:S01]  /*2ac0*/  LDS.128 R20, [R72.X4+UR5+0x260] ;  /* 0x0002600548147984 */ /* 0x000e620008004c00 */
[----:B------:R-:W-:Y:S01]  /*2ad0*/  FFMA R28, R54, R14, R51 ;  /* 0x0000000e361c7223 */ /* 0x000fe20000000033 */
[----:B------:R-:W-:Y:S01]  /*2ae0*/  FFMA R89, R55, R11, R30 ;  /* 0x0000000b37597223 */ /* 0x000fe2000000001e */
[----:B----4-:R-:W-:Y:S01]  /*2af0*/  FFMA R52, R52, R36, R85 ;  /* 0x0000002434347223 */ /* 0x010fe20000000055 */
[C---:B------:R-:W-:Y:S01]  /*2b00*/  FFMA R30, R24.reuse, R8, R49 ;  /* 0x00000008181e7223 */ /* 0x040fe20000000031 */
[----:B------:R-:W-:Y:S01]  /*2b10*/  FFMA R32, R24, R16, R87 ;  /* 0x0000001018207223 */ /* 0x000fe20000000057 */
[----:B------:R-:W2:Y:S01]  /*2b20*/  LDS.128 R48, [R72.X4+UR5+0x360] ;  /* 0x0003600548307984 */ /* 0x000ea20008004c00 */
[----:B------:R-:W-:Y:S01]  /*2b30*/  FFMA R53, R53, R37, R52 ;  /* 0x0000002535357223 */ /* 0x000fe20000000034 */
[C---:B------:R-:W-:Y:S01]  /*2b40*/  FFMA R83, R25.reuse, R9, R30 ;  /* 0x0000000919537223 */ /* 0x040fe2000000001e */
[----:B------:R-:W-:-:S02]  /*2b50*/  FFMA R81, R25, R17, R32 ;  /* 0x0000001119517223 */ /* 0x000fc40000000020 */
[----:B------:R-:W-:Y:S01]  /*2b60*/  FFMA R54, R54, R38, R53 ;  /* 0x0000002636367223 */ /* 0x000fe20000000035 */
[C---:B------:R-:W-:Y:S01]  /*2b70*/  FFMA R53, R55.reuse, R15, R28 ;  /* 0x0000000f37357223 */ /* 0x040fe2000000001c */
[C---:B------:R-:W-:Y:S01]  /*2b80*/  FFMA R28, R24.reuse, R12, R95 ;  /* 0x0000000c181c7223 */ /* 0x040fe2000000005f */
[----:B------:R-:W-:Y:S01]  /*2b90*/  FFMA R24, R24, R36, R93 ;  /* 0x0000002418187223 */ /* 0x000fe2000000005d */
[----:B------:R-:W-:-:S03]  /*2ba0*/  FFMA R55, R55, R39, R54 ;  /* 0x0000002737377223 */ /* 0x000fc60000000036 */
        /* <DEDUP_REMOVED lines=28> */
[C---:B------:R-:W-:Y:S01]  /*2d70*/  FFMA R36, R48.reuse, R36, R29 ;  /* 0x0000002430247223 */ /* 0x040fe2000000001d */
[----:B------:R-:W-:Y:S01]  /*2d80*/  LDS.128 R40, [R72.X4+UR5+0x70] ;  /* 0x0000700548287984 */ /* 0x000fe20008004c00 */
[C---:B------:R-:W-:Y:S01]  /*2d90*/  FFMA R9, R49.reuse, R9, R8 ;  /* 0x0000000931097223 */ /* 0x040fe20000000008 */
[----:B------:R-:W-:Y:S01]  /*2da0*/  FFMA R12, R48, R12, R45 ;  /* 0x0000000c300c7223 */ /* 0x000fe2000000002d */
[C---:B------:R-:W-:Y:S01]  /*2db0*/  FFMA R17, R49.reuse, R17, R16 ;  /* 0x0000001131117223 */ /* 0x040fe20000000010 */
[----:B------:R-:W1:Y:S01]  /*2dc0*/  LDS.128 R24, [R78+0x170] ;  /* 0x000170004e187984 */ /* 0x000e620000000c00 */
[C---:B------:R-:W-:Y:S01]  /*2dd0*/  FFMA R10, R50.reuse, R10, R9 ;  /* 0x0000000a320a7223 */ /* 0x040fe20000000009 */
[C---:B------:R-:W-:Y:S01]  /*2de0*/  FFMA R13, R49.reuse, R13, R12 ;  /* 0x0000000d310d7223 */ /* 0x040fe2000000000c */
[----:B------:R-:W-:Y:S01]  /*2df0*/  FFMA R37, R49, R37, R36 ;  /* 0x0000002531257223 */ /* 0x000fe20000000024 */
        /* <DEDUP_REMOVED lines=8> */
[----:B------:R-:W4:Y:S01]  /*2e80*/  LDS.128 R28, [R78+0x370] ;  /* 0x000370004e1c7984 */ /* 0x000f220000000c00 */
[----:B------:R-:W-:-:S03]  /*2e90*/  FFMA R39, R51, R39, R38 ;  /* 0x0000002733277223 */ /* 0x000fc60000000026 */
[----:B------:R-:W4:Y:S04]  /*2ea0*/  LDS.128 R44, [R72.X4+UR5+0x170] ;  /* 0x00017005482c7984 */ /* 0x000f280008004c00 */
[----:B------:R-:W-:Y:S01]  /*2eb0*/  LDS.128 R48, [R72.X4+UR5+0x370] ;  /* 0x0003700548307984 */ /* 0x000fe20008004c00 */
[C---:B-1----:R-:W-:Y:S01]  /*2ec0*/  FFMA R10, R40.reuse, R24, R89 ;  /* 0x00000018280a7223 */ /* 0x042fe20000000059 */
[----:B--2---:R-:W-:-:S03]  /*2ed0*/  FFMA R12, R40, R32, R91 ;  /* 0x00000020280c7223 */ /* 0x004fc6000000005b */
[C---:B------:R-:W-:Y:S01]  /*2ee0*/  FFMA R13, R41.reuse, R25, R10 ;  /* 0x00000019290d7223 */ /* 0x040fe2000000000a */
[----:B---3--:R-:W-:Y:S01]  /*2ef0*/  FFMA R8, R40, R20, R53 ;  /* 0x0000001428087223 */ /* 0x008fe20000000035 */
[C---:B------:R-:W-:Y:S02]  /*2f00*/  FFMA R9, R41.reuse, R33, R12 ;  /* 0x0000002129097223 */ /* 0x040fe4000000000c */
[----:B------:R-:W-:Y:S01]  /*2f10*/  FFMA R12, R42, R26, R13 ;  /* 0x0000001a2a0c7223 */ /* 0x000fe2000000000d */
[----:B----4-:R-:W-:Y:S01]  /*2f20*/  FFMA R40, R40, R28, R55 ;  /* 0x0000001c28287223 */ /* 0x010fe20000000037 */
[----:B------:R-:W-:Y:S01]  /*2f30*/  FFMA R17, R41, R21, R8 ;  /* 0x0000001529117223 */ /* 0x000fe20000000008 */
[----:B------:R-:W1:Y:S01]  /*2f40*/  LDS.128 R52, [R72.X4+UR5+0x270] ;  /* 0x0002700548347984 */ /* 0x000e620008004c00 */
[----:B------:R-:W-:Y:S01]  /*2f50*/  FFMA R10, R42, R34, R9 ;  /* 0x000000222a0a7223 */ /* 0x000fe20000000009 */
[C---:B------:R-:W-:Y:S01]  /*2f60*/  FFMA R16, R44.reuse, R32, R87 ;  /* 0x000000202c107223 */ /* 0x040fe20000000057 */
[C---:B------:R-:W-:Y:S01]  /*2f70*/  FFMA R18, R44.reuse, R28, R97 ;  /* 0x0000001c2c127223 */ /* 0x040fe20000000061 */
[C---:B------:R-:W-:Y:S01]  /*2f80*/  FFMA R14, R44.reuse, R24, R85 ;  /* 0x000000182c0e7223 */ /* 0x040fe20000000055 */
[----:B------:R-:W-:Y:S01]  /*2f90*/  FFMA R44, R44, R20, R95 ;  /* 0x000000142c2c7223 */ /* 0x000fe2000000005f */
[----:B------:R-:W-:Y:S01]  /*2fa0*/  FFMA R8, R42, R22, R17 ;  /* 0x000000162a087223 */ /* 0x000fe20000000011 */
[----:B------:R-:W-:Y:S01]  /*2fb0*/  FFMA R13, R45, R33, R16 ;  /* 0x000000212d0d7223 */ /* 0x000fe20000000010 */
[----:B------:R-:W-:Y:S01]  /*2fc0*/  FFMA R87, R43, R35, R10 ;  /* 0x000000232b577223 */ /* 0x000fe2000000000a */
[----:B------:R-:W-:Y:S01]  /*2fd0*/  FFMA R41, R41, R29, R40 ;  /* 0x0000001d29297223 */ /* 0x000fe20000000028 */
[C---:B------:R-:W-:Y:S01]  /*2fe0*/  FFMA R17, R45.reuse, R25, R14 ;  /* 0x000000192d117223 */ /* 0x040fe2000000000e */
[C---:B------:R-:W-:Y:S01]  /*2ff0*/  FFMA R37, R45.reuse, R21, R44 ;  /* 0x000000152d257223 */ /* 0x040fe2000000002c */
[----:B------:R-:W-:Y:S01]  /*3000*/  FFMA R9, R45, R29, R18 ;  /* 0x0000001d2d097223 */ /* 0x000fe20000000012 */
[C---:B------:R-:W-:Y:S01]  /*3010*/  FFMA R85, R43.reuse, R27, R12 ;  /* 0x0000001b2b557223 */ /* 0x040fe2000000000c */
[C---:B------:R-:W-:Y:S01]  /*3020*/  FFMA R45, R43.reuse, R23, R8 ;  /* 0x000000172b2d7223 */ /* 0x040fe20000000008 */
[----:B------:R-:W-:Y:S01]  /*3030*/  FFMA R44, R46, R34, R13 ;  /* 0x000000222e2c7223 */ /* 0x000fe2000000000d */
[----:B------:R-:W-:Y:S01]  /*3040*/  FFMA R42, R42, R30, R41 ;  /* 0x0000001e2a2a7223 */ /* 0x000fe20000000029 */
[C---:B------:R-:W-:Y:S01]  /*3050*/  FFMA R82, R46.reuse, R22, R37 ;  /* 0x000000162e527223 */ /* 0x040fe20000000025 */
[C---:B------:R-:W-:Y:S01]  /*3060*/  FFMA R80, R46.reuse, R26, R17 ;  /* 0x0000001a2e507223 */ /* 0x040fe20000000011 */
[----:B------:R-:W-:Y:S01]  /*3070*/  FFMA R46, R46, R30, R9 ;  /* 0x0000001e2e2e7223 */ /* 0x000fe20000000009 */
[----:B------:R-:W-:Y:S01]  /*3080*/  FFMA R89, R43, R31, R42 ;  /* 0x0000001f2b597223 */ /* 0x000fe2000000002a */
[----:B------:R-:W-:Y:S01]  /*3090*/  FFMA R97, R47, R23, R82 ;  /* 0x000000172f617223 */ /* 0x000fe20000000052 */
[----:B------:R-:W-:Y:S01]  /*30a0*/  LDS.128 R40, [R72.X4+UR5+0x80] ;  /* 0x0000800548287984 */ /* 0x000fe20008004c00 */
        /* <DEDUP_REMOVED lines=9> */
[----:B------:R-:W-:Y:S01]  /*3140*/  FFMA R53, R53, R29, R52 ;  /* 0x0000001d35357223 */ /* 0x000fe20000000034 */
[----:B------:R-:W1:Y:S01]  /*3150*/  LDS.128 R12, [R78+0x180] ;  /* 0x000180004e0c7984 */ /* 0x000e620000000c00 */
[----:B------:R-:W-:Y:S01]  /*3160*/  FFMA R52, R54, R34, R9 ;  /* 0x0000002236347223 */ /* 0x000fe20000000009 */
[----:B------:R-:W-:Y:S01]  /*3170*/  FFMA R24, R48, R24, R11 ;  /* 0x0000001830187223 */ /* 0x000fe2000000000b */
[----:B------:R-:W-:Y:S01]  /*3180*/  FFMA R86, R54, R22, R17 ;  /* 0x0000001636567223 */ /* 0x000fe20000000011 */
[C---:B------:R-:W-:Y:S01]  /*3190*/  FFMA R32, R48.reuse, R32, R19 ;  /* 0x0000002030207223 */ /* 0x040fe20000000013 */
[----:B------:R-:W2:Y:S01]  /*31a0*/  LDS.128 R8, [R78+0x80] ;  /* 0x000080004e087984 */ /* 0x000ea20000000c00 */
[----:B------:R-:W-:Y:S01]  /*31b0*/  FFMA R28, R48, R28, R39 ;  /* 0x0000001c301c7223 */ /* 0x000fe20000000027 */
[----:B------:R-:W-:Y:S01]  /*31c0*/  FFMA R54, R54, R30, R53 ;  /* 0x0000001e36367223 */ /* 0x000fe20000000035 */
[C---:B------:R-:W-:Y:S01]  /*31d0*/  FFMA R25, R49.reuse, R25, R24 ;  /* 0x0000001931197223 */ /* 0x040fe20000000018 */
[----:B------:R-:W3:Y:S01]  /*31e0*/  LDS.128 R16, [R78+0x280] ;  /* 0x000280004e107984 */ /* 0x000ee20000000c00 */
[C---:B------:R-:W-:Y:S01]  /*31f0*/  FFMA R29, R49.reuse, R29, R28 ;  /* 0x0000001d311d7223 */ /* 0x040fe2000000001c */
[----:B------:R-:W-:Y:S01]  /*3200*/  FFMA R33, R49, R33, R32 ;  /* 0x0000002131217223 */ /* 0x000fe20000000020 */
[C---:B------:R-:W-:Y:S01]  /*3210*/  FFMA R26, R50.reuse, R26, R25 ;  /* 0x0000001a321a7223 */ /* 0x040fe20000000019 */
[----:B------:R-:W4:Y:S01]  /*3220*/  LDS.128 R36, [R78+0x380] ;  /* 0x000380004e247984 */ /* 0x000f220000000c00 */
[C---:B------:R-:W-:Y:S01]  /*3230*/  FFMA R30, R50.reuse, R30, R29 ;  /* 0x0000001e321e7223 */ /* 0x040fe2000000001d */
[C---:B------:R-:W-:Y:S01]  /*3240*/  FFMA R34, R50.reuse, R34, R33 ;  /* 0x0000002232227223 */ /* 0x040fe20000000021 */
[-C--:B------:R-:W-:Y:S01]  /*3250*/  FFMA R25, R47, R31.reuse, R46 ;  /* 0x0000001f2f197223 */ /* 0x080fe2000000002e */
[-C--:B------:R-:W-:Y:S01]  /*3260*/  FFMA R33, R55, R31.reuse, R54 ;  /* 0x0000001f37217223 */ /* 0x080fe20000000036 */
[----:B------:R-:W-:Y:S01]  /*3270*/  FFMA R91, R51, R31, R30 ;  /* 0x0000001f335b7223 */ /* 0x000fe2000000001e */
[----:B------:R-:W-:Y:S01]  /*3280*/  FFMA R21, R49, R21, R20 ;  /* 0x0000001531157223 */ /* 0x000fe20000000014 */
[----:B------:R-:W4:Y:S01]  /*3290*/  LDS.128 R28, [R72.X4+UR5+0x180] ;  /* 0x00018005481c7984 */ /* 0x000f220008004c00 */
[C---:B------:R-:W-:Y:S01]  /*32a0*/  FFMA R53, R47.reuse, R35, R44 ;  /* 0x000000232f357223 */ /* 0x040fe2000000002c */
[----:B------:R-:W-:Y:S01]  /*32b0*/  FFMA R93, R47, R27, R80 ;  /* 0x0000001b2f5d7223 */ /* 0x000fe20000000050 */
[----:B------:R-:W-:Y:S01]  /*32c0*/  FFMA R22, R50, R22, R21 ;  /* 0x0000001632167223 */ /* 0x000fe20000000015 */
[-C--:B------:R-:W-:Y:S01]  /*32d0*/  FFMA R47, R55, R35.reuse, R52 ;  /* 0x00000023372f7223 */ /* 0x080fe20000000034 */
[C---:B------:R-:W-:Y:S01]  /*32e0*/  FFMA R35, R51.reuse, R35, R34 ;  /* 0x0000002333237223 */ /* 0x040fe20000000022 */
[C---:B------:R-:W-:Y:S01]  /*32f0*/  FFMA R95, R51.reuse, R27, R26 ;  /* 0x0000001b335f7223 */ /* 0x040fe2000000001a */
[----:B------:R-:W-:Y:S01]  /*3300*/  FFMA R51, R51, R23, R22 ;  /* 0x0000001733337223 */ /* 0x000fe20000000016 */
[C---:B------:R-:W-:Y:S01]  /*3310*/  FFMA R49, R55.reuse, R27, R84 ;  /* 0x0000001b37317223 */ /* 0x040fe20000000054 */
[----:B------:R-:W-:Y:S01]  /*3320*/  FFMA R55, R55, R23, R86 ;  /* 0x0000001737377223 */ /* 0x000fe20000000056 */
[----:B-1----:R-:W-:-:S04]  /*3330*/  FFMA R22, R40, R12, R85 ;  /* 0x0000000c28167223 */ /* 0x002fc80000000055 */
[----:B------:R-:W-:Y:S01]  /*3340*/  FFMA R23, R41, R13, R22 ;  /* 0x0000000d29177223 */ /* 0x000fe20000000016 */
[C---:B--2---:R-:W-:Y:S01]  /*3350*/  FFMA R20, R40.reuse, R8, R45 ;  /* 0x0000000828147223 */ /* 0x044fe2000000002d */
[----:B---3--:R-:W-:-:S03]  /*3360*/  FFMA R24, R40, R16, R87 ;  /* 0x0000001028187223 */ /* 0x008fc60000000057 */
[C---:B------:R-:W-:Y:S01]  /*3370*/  FFMA R27, R41.reuse, R9, R20 ;  /* 0x00000009291b7223 */ /* 0x040fe20000000014 */
[----:B------:R-:W-:Y:S01]  /*3380*/  FFMA R20, R42, R14, R23 ;  /* 0x0000000e2a147223 */ /* 0x000fe20000000017 */
[----:B------:R-:W-:Y:S01]  /*3390*/  FFMA R21, R41, R17, R24 ;  /* 0x0000001129157223 */ /* 0x000fe20000000018 */
[----:B----4-:R-:W-:Y:S02]  /*33a0*/  FFMA R40, R40, R36, R89 ;  /* 0x0000002428287223 */ /* 0x010fe40000000059 */
[----:B------:R-:W-:Y:S01]  /*33b0*/  FFMA R81, R43, R15, R20 ;  /* 0x0000000f2b517223 */ /* 0x000fe20000000014 */
[C---:B------:R-:W-:Y:S01]  /*33c0*/  FFMA R24, R42.reuse, R10, R27 ;  /* 0x0000000a2a187223 */ /* 0x040fe2000000001b */
[----:B------:R-:W-:Y:S01]  /*33d0*/  FFMA R26, R42, R18, R21 ;  /* 0x000000122a1a7223 */ /* 0x000fe20000000015 */
[----:B------:R-:W-:Y:S01]  /*33e0*/  FFMA R41, R41, R37, R40 ;  /* 0x0000002529297223 */ /* 0x000fe20000000028 */
[----:B------:R-:W1:Y:S01]  /*33f0*/  LDS.128 R20, [R72.X4+UR5+0x280] ;  /* 0x0002800548147984 */ /* 0x000e620008004c00 */
[C---:B------:R-:W-:Y:S01]  /*3400*/  FFMA R32, R28.reuse, R8, R97 ;  /* 0x000000081c207223 */ /* 0x040fe20000000061 */
[C---:B------:R-:W-:Y:S01]  /*3410*/  FFMA R34, R28.reuse, R12, R93 ;  /* 0x0000000c1c227223 */ /* 0x040fe2000000005d */
[C---:B------:R-:W-:Y:S01]  /*3420*/  FFMA R40, R28.reuse, R16, R53 ;  /* 0x000000101c287223 */ /* 0x040fe20000000035 */
[C---:B------:R-:W-:Y:S01]  /*3430*/  FFMA R83, R43.reuse, R19, R26 ;  /* 0x000000132b537223 */ /* 0x040fe2000000001a */
[----:B------:R-:W-:Y:S01]  /*3440*/  FFMA R79, R43, R11, R24 ;  /* 0x0000000b2b4f7223 */ /* 0x000fe20000000018 */
[----:B------:R-:W-:Y:S01]  /*3450*/  FFMA R28, R28, R36, R25 ;  /* 0x000000241c1c7223 */ /* 0x000fe20000000019 */
[----:B------:R-:W-:Y:S01]  /*3460*/  FFMA R42, R42, R38, R41 ;  /* 0x000000262a2a7223 */ /* 0x000fe20000000029 */
[----:B------:R-:W2:Y:S01]  /*3470*/  LDS.128 R24, [R72.X4+UR5+0x380] ;  /* 0x0003800548187984 */ /* 0x000ea20008004c00 */
[C---:B------:R-:W-:Y:S01]  /*3480*/  FFMA R45, R29.reuse, R9, R32 ;  /* 0x000000091d2d7223 */ /* 0x040fe20000000020 */
[----:B------:R-:W-:Y:S01]  /*3490*/  FFMA R41, R29, R17, R40 ;  /* 0x000000111d297223 */ /* 0x000fe20000000028 */
[----:B------:R-:W-:Y:S01]  /*34a0*/  FFMA R85, R43, R39, R42 ;  /* 0x000000272b557223 */ /* 0x000fe2000000002a */
[C---:B------:R-:W-:Y:S01]  /*34b0*/  FFMA R43, R29.reuse, R13, R34 ;  /* 0x0000000d1d2b7223 */ /* 0x040fe20000000022 */
[----:B------:R-:W-:Y:S01]  /*34c0*/  FFMA R29, R29, R37, R28 ;  /* 0x000000251d1d7223 */ /* 0x000fe2000000001c */
[C---:B------:R-:W-:Y:S01]  /*34d0*/  FFMA R28, R30.reuse, R18, R41 ;  /* 0x000000121e1c7223 */ /* 0x040fe20000000029 */
[C---:B------:R-:W-:Y:S01]  /*34e0*/  FFMA R82, R30.reuse, R10, R45 ;  /* 0x0000000a1e527223 */ /* 0x040fe2000000002d */
[C---:B------:R-:W-:Y:S01]  /*34f0*/  FFMA R80, R30.reuse, R14, R43 ;  /* 0x0000000e1e507223 */ /* 0x040fe2000000002b */
[----:B------:R-:W-:-:S03]  /*3500*/  FFMA R30, R30, R38, R29 ;  /* 0x000000261e1e7223 */ /* 0x000fc6000000001d */
        /* <DEDUP_REMOVED lines=8> */
[----:B------:R-:W-:Y:S01]  /*3590*/  LDS.128 R52, [R72.X4+UR5+0x90] ;  /* 0x0000900548347984 */ /* 0x000fe20008004c00 */
[----:B------:R-:W-:Y:S01]  /*35a0*/  FFMA R84, R22, R14, R33 ;  /* 0x0000000e16547223 */ /* 0x000fe20000000021 */
[C---:B--2---:R-:W-:Y:S01]  /*35b0*/  FFMA R8, R24.reuse, R8, R51 ;  /* 0x0000000818087223 */ /* 0x044fe20000000033 */
[----:B------:R-:W-:Y:S01]  /*35c0*/  FFMA R16, R24, R16, R35 ;  /* 0x0000001018107223 */ /* 0x000fe20000000023 */
[----:B------:R-:W-:Y:S01]  /*35d0*/  FFMA R86, R22, R10, R41 ;  /* 0x0000000a16567223 */ /* 0x000fe20000000029 */
[----:B------:R-:W1:Y:S01]  /*35e0*/  LDS.128 R48, [R78+0x190] ;  /* 0x000190004e307984 */ /* 0x000e620000000c00 */
[C---:B------:R-:W-:Y:S01]  /*35f0*/  FFMA R12, R24.reuse, R12, R95 ;  /* 0x0000000c180c7223 */ /* 0x040fe2000000005f */
[----:B------:R-:W-:Y:S01]  /*3600*/  FFMA R21, R21, R37, R20 ;  /* 0x0000002515157223 */ /* 0x000fe20000000014 */
        /* <DEDUP_REMOVED lines=8> */
[----:B------:R-:W-:Y:S01]  /*3690*/  FFMA R25, R25, R37, R24 ;  /* 0x0000002519197223 */ /* 0x000fe20000000018 */
[----:B------:R-:W4:Y:S01]  /*36a0*/  LDS.128 R40, [R78+0x390] ;  /* 0x000390004e287984 */ /* 0x000f220000000c00 */
[C---:B------:R-:W-:Y:S01]  /*36b0*/  FFMA R10, R26.reuse, R10, R9 ;  /* 0x0000000a1a0a7223 */ /* 0x040fe20000000009 */
[C---:B------:R-:W-:Y:S01]  /*36c0*/  FFMA R14, R26.reuse, R14, R13 ;  /* 0x0000000e1a0e7223 */ /* 0x040fe2000000000d */
[C---:B------:R-:W-:Y:S01]  /*36d0*/  FFMA R9, R23.reuse, R39, R22 ;  /* 0x0000002717097223 */ /* 0x040fe20000000016 */
[C---:B------:R-:W-:Y:S01]  /*36e0*/  FFMA R13, R23.reuse, R19, R20 ;  /* 0x00000013170d7223 */ /* 0x040fe20000000014 */
[----:B------:R-:W-:Y:S01]  /*36f0*/  FFMA R21, R23, R15, R84 ;  /* 0x0000000f17157223 */ /* 0x000fe20000000054 */
[C---:B------:R-:W-:Y:S01]  /*3700*/  FFMA R18, R26.reuse, R18, R17 ;  /* 0x000000121a127223 */ /* 0x040fe20000000011 */
[-C--:B------:R-:W-:Y:S01]  /*3710*/  FFMA R91, R31, R11.reuse, R82 ;  /* 0x0000000b1f5b7223 */ /* 0x080fe20000000052 */
[-C--:B------:R-:W-:Y:S01]  /*3720*/  FFMA R23, R23, R11.reuse, R86 ;  /* 0x0000000b17177223 */ /* 0x080fe20000000056 */
[----:B------:R-:W-:Y:S01]  /*3730*/  FFMA R26, R26, R38, R25 ;  /* 0x000000261a1a7223 */ /* 0x000fe20000000019 */
[----:B------:R-:W-:Y:S01]  /*3740*/  FFMA R11, R27, R11, R10 ;  /* 0x0000000b1b0b7223 */ /* 0x000fe2000000000a */
[C---:B------:R-:W-:Y:S01]  /*3750*/  FFMA R25, R31.reuse, R39, R30 ;  /* 0x000000271f197223 */ /* 0x040fe2000000001e */
[----:B------:R-:W-:Y:S01]  /*3760*/  FFMA R29, R31, R19, R28 ;  /* 0x000000131f1d7223 */ /* 0x000fe2000000001c */
[C---:B------:R-:W-:Y:S01]  /*3770*/  FFMA R31, R27.reuse, R39, R26 ;  /* 0x000000271b1f7223 */ /* 0x040fe2000000001a */
[C---:B------:R-:W-:Y:S01]  /*3780*/  FFMA R89, R27.reuse, R19, R18 ;  /* 0x000000131b597223 */ /* 0x040fe20000000012 */
[----:B------:R-:W-:Y:S01]  /*3790*/  FFMA R15, R27, R15, R14 ;  /* 0x0000000f1b0f7223 */ /* 0x000fe2000000000e */
        /* <DEDUP_REMOVED lines=9> */
[C---:B------:R-:W-:Y:S01]  /*3830*/  FFMA R12, R54.reuse, R46, R27 ;  /* 0x0000002e360c7223 */ /* 0x040fe2000000001b */
[----:B------:R-:W-:Y:S01]  /*3840*/  FFMA R81, R55, R51, R10 ;  /* 0x0000003337517223 */ /* 0x000fe2000000000a */
[----:B------:R-:W-:Y:S01]  /*3850*/  FFMA R53, R53, R41, R52 ;  /* 0x0000002935357223 */ /* 0x000fe20000000034 */
[C---:B------:R-:W-:Y:S01]  /*3860*/  FFMA R8, R54.reuse, R34, R39 ;  /* 0x0000002236087223 */ /* 0x040fe20000000027 */
[C---:B------:R-:W-:Y:S01]  /*3870*/  FFMA R83, R55.reuse, R47, R12 ;  /* 0x0000002f37537223 */ /* 0x040fe2000000000c */
[----:B------:R-:W1:Y:S01]  /*3880*/  LDS.128 R36, [R72.X4+UR5+0x290] ;  /* 0x0002900548247984 */ /* 0x000e620008004c00 */
[----:B------:R-:W-:Y:S01]  /*3890*/  FFMA R54, R54, R42, R53 ;  /* 0x0000002a36367223 */ /* 0x000fe20000000035 */
[----:B------:R-:W-:-:S03]  /*38a0*/  FFMA R79, R55, R35, R8 ;  /* 0x00000023374f7223 */ /* 0x000fc60000000008 */
[----:B------:R-:W-:Y:S02]  /*38b0*/  FFMA R85, R55, R43, R54 ;  /* 0x0000002b37557223 */ /* 0x000fe40000000036 */
[----:B------:R-:W2:Y:S01]  /*38c0*/  LDS.128 R52, [R72.X4+UR5+0x390] ;  /* 0x0003900548347984 */ /* 0x000ea20008004c00 */
        /* <DEDUP_REMOVED lines=12> */
[----:B------:R-:W-:Y:S01]  /*3990*/  LDS.128 R24, [R78+0x1a0] ;  /* 0x0001a0004e187984 */ /* 0x000fe20000000c00 */
[C---:B-1----:R-:W-:Y:S01]  /*39a0*/  FFMA R12, R36.reuse, R44, R13 ;  /* 0x0000002c240c7223 */ /* 0x042fe2000000000d */
[C---:B------:R-:W-:Y:S01]  /*39b0*/  FFMA R8, R36.reuse, R32, R23 ;  /* 0x0000002024087223 */ /* 0x040fe20000000017 */
[C---:B------:R-:W-:Y:S01]  /*39c0*/  FFMA R10, R36.reuse, R48, R21 ;  /* 0x00000030240a7223 */ /* 0x040fe20000000015 */
[----:B------:R-:W-:Y:S01]  /*39d0*/  FFMA R36, R36, R40, R9 ;  /* 0x0000002824247223 */ /* 0x000fe20000000009 */
[C---:B------:R-:W-:Y:S01]  /*39e0*/  FFMA R9, R37.reuse, R45, R12 ;  /* 0x0000002d25097223 */ /* 0x040fe2000000000c */
[C---:B------:R-:W-:Y:S01]  /*39f0*/  FFMA R17, R37.reuse, R33, R8 ;  /* 0x0000002125117223 */ /* 0x040fe20000000008 */
[C---:B------:R-:W-:Y:S01]  /*3a00*/  FFMA R13, R37.reuse, R49, R10 ;  /* 0x00000031250d7223 */ /* 0x040fe2000000000a */
[C---:B--2---:R-:W-:Y:S01]  /*3a10*/  FFMA R32, R52.reuse, R32, R11 ;  /* 0x0000002034207223 */ /* 0x044fe2000000000b */
[C---:B------:R-:W-:Y:S01]  /*3a20*/  FFMA R48, R52.reuse, R48, R15 ;  /* 0x0000003034307223 */ /* 0x040fe2000000000f */
[C---:B------:R-:W-:Y:S01]  /*3a30*/  FFMA R44, R52.reuse, R44, R89 ;  /* 0x0000002c342c7223 */ /* 0x040fe20000000059 */
[----:B------:R-:W-:Y:S01]  /*3a40*/  FFMA R40, R52, R40, R31 ;  /* 0x0000002834287223 */ /* 0x000fe2000000001f */
[----:B------:R-:W-:Y:S01]  /*3a50*/  FFMA R37, R37, R41, R36 ;  /* 0x0000002925257223 */ /* 0x000fe20000000024 */
[C---:B------:R-:W-:Y:S01]  /*3a60*/  FFMA R36, R38.reuse, R46, R9 ;  /* 0x0000002e26247223 */ /* 0x040fe20000000009 */
[C---:B------:R-:W-:Y:S01]  /*3a70*/  FFMA R33, R53.reuse, R33, R32 ;  /* 0x0000002135217223 */ /* 0x040fe20000000020 */
[C---:B------:R-:W-:Y:S01]  /*3a80*/  FFMA R49, R53.reuse, R49, R48 ;  /* 0x0000003135317223 */ /* 0x040fe20000000030 */
[C---:B------:R-:W-:Y:S01]  /*3a90*/  FFMA R45, R53.reuse, R45, R44 ;  /* 0x0000002d352d7223 */ /* 0x040fe2000000002c */
[----:B------:R-:W-:Y:S01]  /*3aa0*/  FFMA R41, R53, R41, R40 ;  /* 0x0000002935297223 */ /* 0x000fe20000000028 */
[----:B------:R-:W1:Y:S01]  /*3ab0*/  LDS.128 R8, [R72.X4+UR5+0xa0] ;  /* 0x0000a00548087984 */ /* 0x000e620008004c00 */
[C---:B------:R-:W-:Y:S01]  /*3ac0*/  FFMA R86, R38.reuse, R34, R17 ;  /* 0x0000002226567223 */ /* 0x040fe20000000011 */
[C---:B------:R-:W-:Y:S01]  /*3ad0*/  FFMA R84, R38.reuse, R50, R13 ;  /* 0x0000003226547223 */ /* 0x040fe2000000000d */
[----:B------:R-:W-:Y:S01]  /*3ae0*/  FFMA R38, R38, R42, R37 ;  /* 0x0000002a26267223 */ /* 0x000fe20000000025 */
[----:B------:R-:W2:Y:S01]  /*3af0*/  LDS.128 R28, [R78+0xa0] ;  /* 0x0000a0004e1c7984 */ /* 0x000ea20000000c00 */
[C---:B------:R-:W-:Y:S01]  /*3b00*/  FFMA R34, R54.reuse, R34, R33 ;  /* 0x0000002236227223 */ /* 0x040fe20000000021 */
[C---:B------:R-:W-:Y:S01]  /*3b10*/  FFMA R50, R54.reuse, R50, R49 ;  /* 0x0000003236327223 */ /* 0x040fe20000000031 */
[C---:B------:R-:W-:Y:S01]  /*3b20*/  FFMA R46, R54.reuse, R46, R45 ;  /* 0x0000002e362e7223 */ /* 0x040fe2000000002d */
[----:B------:R-:W-:Y:S01]  /*3b30*/  FFMA R42, R54, R42, R41 ;  /* 0x0000002a362a7223 */ /* 0x000fe20000000029 */
[----:B------:R-:W3:Y:S01]  /*3b40*/  LDS.128 R20, [R78+0x2a0] ;  /* 0x0002a0004e147984 */ /* 0x000ee20000000c00 */
[C---:B------:R-:W-:Y:S01]  /*3b50*/  FFMA R33, R19.reuse, R43, R18 ;  /* 0x0000002b13217223 */ /* 0x040fe20000000012 */
[C---:B------:R-:W-:Y:S01]  /*3b60*/  FFMA R41, R19.reuse, R47, R16 ;  /* 0x0000002f13297223 */ /* 0x040fe20000000010 */
[C---:B------:R-:W-:Y:S01]  /*3b70*/  FFMA R45, R19.reuse, R51, R80 ;  /* 0x00000033132d7223 */ /* 0x040fe20000000050 */
[----:B------:R-:W-:Y:S01]  /*3b80*/  FFMA R49, R19, R35, R82 ;  /* 0x0000002313317223 */ /* 0x000fe20000000052 */
[----:B------:R-:W4:Y:S01]  /*3b90*/  LDS.128 R12, [R78+0x3a0] ;  /* 0x0003a0004e0c7984 */ /* 0x000f220000000c00 */
[C---:B------:R-:W-:Y:S01]  /*3ba0*/  FFMA R53, R39.reuse, R43, R38 ;  /* 0x0000002b27357223 */ /* 0x040fe20000000026 */
[C---:B------:R-:W-:Y:S01]  /*3bb0*/  FFMA R87, R39.reuse, R47, R36 ;  /* 0x0000002f27577223 */ /* 0x040fe20000000024 */
[----:B------:R-:W-:Y:S01]  /*3bc0*/  FFMA R89, R39, R51, R84 ;  /* 0x0000003327597223 */ /* 0x000fe20000000054 */
[----:B------:R-:W4:Y:S01]  /*3bd0*/  LDS.128 R16, [R72.X4+UR5+0x1a0] ;  /* 0x0001a00548107984 */ /* 0x000f220008004c00 */
[C---:B------:R-:W-:Y:S01]  /*3be0*/  FFMA R43, R55.reuse, R43, R42 ;  /* 0x0000002b372b7223 */ /* 0x040fe2000000002a */
[C---:B------:R-:W-:Y:S01]  /*3bf0*/  FFMA R47, R55.reuse, R47, R46 ;  /* 0x0000002f372f7223 */ /* 0x040fe2000000002e */
[C---:B------:R-:W-:Y:S01]  /*3c00*/  FFMA R51, R55.reuse, R51, R50 ;  /* 0x0000003337337223 */ /* 0x040fe20000000032 */
[-C--:B------:R-:W-:Y:S01]  /*3c10*/  FFMA R55, R55, R35.reuse, R34 ;  /* 0x0000002337377223 */ /* 0x080fe20000000022 */
[----:B------:R-:W-:-:S02]  /*3c20*/  FFMA R91, R39, R35, R86 ;  /* 0x00000023275b7223 */ /* 0x000fc40000000056 */
[----:B------:R-:W4:Y:S01]  /*3c30*/  LDS.128 R36, [R72.X4+UR5+0x2a0] ;  /* 0x0002a00548247984 */ /* 0x000f220008004c00 */
[C---:B-1----:R-:W-:Y:S01]  /*3c40*/  FFMA R34, R8.reuse, R24, R81 ;  /* 0x0000001808227223 */ /* 0x042fe20000000051 */
[----:B--2---:R-:W-:-:S03]  /*3c50*/  FFMA R32, R8, R28, R79 ;  /* 0x0000001c08207223 */ /* 0x004fc6000000004f */
[C---:B------:R-:W-:Y:S01]  /*3c60*/  FFMA R81, R9.reuse, R25, R34 ;  /* 0x0000001909517223 */ /* 0x040fe20000000022 */
[C---:B------:R-:W-:Y:S01]  /*3c70*/  FFMA R79, R9.reuse, R29, R32 ;  /* 0x0000001d094f7223 */ /* 0x040fe20000000020 */
[----:B---3--:R-:W-:Y:S02]  /*3c80*/  FFMA R40, R8, R20, R83 ;  /* 0x0000001408287223 */ /* 0x008fe40000000053 */
[C---:B------:R-:W-:Y:S01]  /*3c90*/  FFMA R44, R10.reuse, R26, R81 ;  /* 0x0000001a0a2c7223 */ /* 0x040fe20000000051 */
[----:B------:R-:W-:Y:S01]  /*3ca0*/  FFMA R42, R10, R30, R79 ;  /* 0x0000001e0a2a7223 */ /* 0x000fe2000000004f */
[----:B------:R-:W-:Y:S01]  /*3cb0*/  FFMA R83, R9, R21, R40 ;  /* 0x0000001509537223 */ /* 0x000fe20000000028 */
[----:B----4-:R-:W-:Y:S01]  /*3cc0*/  FFMA R8, R8, R12, R85 ;  /* 0x0000000c08087223 */ /* 0x010fe20000000055 */
[----:B------:R-:W-:Y:S02]  /*3cd0*/  FFMA R79, R11, R27, R44 ;  /* 0x0000001b0b4f7223 */ /* 0x000fe4000000002c */
[----:B------:R-:W-:Y:S01]  /*3ce0*/  FFMA R46, R10, R22, R83 ;  /* 0x000000160a2e7223 */ /* 0x000fe20000000053 */
[C---:B------:R-:W-:Y:S01]  /*3cf0*/  FFMA R34, R16.reuse, R12, R33 ;  /* 0x0000000c10227223 */ /* 0x040fe20000000021 */
[C---:B------:R-:W-:Y:S01]  /*3d00*/  FFMA R32, R16.reuse, R20, R41 ;  /* 0x0000001410207223 */ /* 0x040fe20000000029 */
[-C--:B------:R-:W-:Y:S01]  /*3d10*/  FFMA R85, R9, R13.reuse, R8 ;  /* 0x0000000d09557223 */ /* 0x080fe20000000008 */
[C---:B------:R-:W-:Y:S01]  /*3d20*/  FFMA R8, R16.reuse, R24, R45 ;  /* 0x0000001810087223 */ /* 0x040fe2000000002d */
[C---:B------:R-:W-:Y:S01]  /*3d30*/  FFMA R9, R17.reuse, R13, R34 ;  /* 0x0000000d11097223 */ /* 0x040fe20000000022 */
[C---:B------:R-:W-:Y:S01]  /*3d40*/  FFMA R41, R17.reuse, R21, R32 ;  /* 0x0000001511297223 */ /* 0x040fe20000000020 */
        /* <DEDUP_REMOVED lines=13> */
[C---:B------:R-:W-:Y:S01]  /*3e20*/  FFMA R11, R37.reuse, R25, R16 ;  /* 0x00000019250b7223 */ /* 0x040fe20000000010 */
[C---:B------:R-:W-:Y:S01]  /*3e30*/  FFMA R9, R37.reuse, R21, R40 ;  /* 0x0000001525097223 */ /* 0x040fe20000000028 */
[C---:B------:R-:W-:Y:S01]  /*3e40*/  FFMA R80, R18.reuse, R30, R49 ;  /* 0x0000001e12507223 */ /* 0x040fe20000000031 */
[C---:B------:R-:W-:Y:S01]  /*3e50*/  FFMA R84, R18.reuse, R22, R41 ;  /* 0x0000001612547223 */ /* 0x040fe20000000029 */
[C---:B------:R-:W-:Y:S01]  /*3e60*/  FFMA R41, R37.reuse, R29, R8 ;  /* 0x0000001d25297223 */ /* 0x040fe20000000008 */
[-C--:B------:R-:W-:Y:S01]  /*3e70*/  FFMA R82, R18, R26.reuse, R45 ;  /* 0x0000001a12527223 */ /* 0x080fe2000000002d */
[----:B------:R-:W-:Y:S01]  /*3e80*/  FFMA R37, R37, R13, R36 ;  /* 0x0000000d25257223 */ /* 0x000fe20000000024 */
[C---:B------:R-:W-:Y:S01]  /*3e90*/  FFMA R18, R38.reuse, R26, R11 ;  /* 0x0000001a26127223 */ /* 0x040fe2000000000b */
[C---:B------:R-:W-:Y:S01]  /*3ea0*/  FFMA R36, R38.reuse, R22, R9 ;  /* 0x0000001626247223 */ /* 0x040fe20000000009 */
[C---:B------:R-:W-:Y:S01]  /*3eb0*/  FFMA R16, R38.reuse, R30, R41 ;  /* 0x0000001e26107223 */ /* 0x040fe20000000029 */
[----:B------:R-:W-:Y:S01]  /*3ec0*/  LDS.128 R8, [R78+0xb0] ;  /* 0x0000b0004e087984 */ /* 0x000fe20000000c00 */
[----:B------:R-:W-:Y:S01]  /*3ed0*/  FFMA R38, R38, R14, R37 ;  /* 0x0000000e26267223 */ /* 0x000fe20000000025 */
[----:B------:R-:W-:Y:S01]  /*3ee0*/  FFMA R91, R19, R15, R86 ;  /* 0x0000000f135b7223 */ /* 0x000fe20000000056 */
[-C--:B------:R-:W-:Y:S01]  /*3ef0*/  FFMA R37, R39, R23.reuse, R36 ;  /* 0x0000001727257223 */ /* 0x080fe20000000024 */
[----:B------:R-:W-:Y:S01]  /*3f00*/  FFMA R89, R19, R23, R84 ;  /* 0x0000001713597223 */ /* 0x000fe20000000054 */
[----:B------:R-:W-:Y:S01]  /*3f10*/  FFMA R87, R39, R15, R38 ;  /* 0x0000000f27577223 */ /* 0x000fe20000000026 */
[----:B------:R-:W-:Y:S01]  /*3f20*/  FFMA R93, R19, R31, R80 ;  /* 0x0000001f135d7223 */ /* 0x000fe20000000050 */
[C---:B-1----:R-:W-:Y:S01]  /*3f30*/  FFMA R28, R32.reuse, R28, R55 ;  /* 0x0000001c201c7223 */ /* 0x042fe20000000037 */
[C---:B------:R-:W-:Y:S01]  /*3f40*/  FFMA R24, R32.reuse, R24, R51 ;  /* 0x0000001820187223 */ /* 0x040fe20000000033 */
        /* <DEDUP_REMOVED lines=14> */
[----:B------:R-:W-:Y:S01]  /*4030*/  FFMA R25, R35, R15, R14 ;  /* 0x0000000f23197223 */ /* 0x000fe2000000000e */
[----:B------:R-:W-:Y:S01]  /*4040*/  FFMA R39, R39, R31, R16 ;  /* 0x0000001f27277223 */ /* 0x000fe20000000010 */
[----:B------:R-:W4:Y:S01]  /*4050*/  LDS.128 R12, [R72.X4+UR5+0x1b0] ;  /* 0x0001b005480c7984 */ /* 0x000f220008004c00 */
[----:B------:R-:W-:Y:S01]  /*4060*/  FFMA R21, R19, R27, R82 ;  /* 0x0000001b13157223 */ /* 0x000fe20000000052 */
[----:B------:R-:W-:Y:S01]  /*4070*/  FFMA R30, R34, R30, R29 ;  /* 0x0000001e221e7223 */ /* 0x000fe2000000001d */
[C---:B------:R-:W-:Y:S01]  /*4080*/  FFMA R29, R35.reuse, R23, R22 ;  /* 0x00000017231d7223 */ /* 0x040fe20000000016 */
[----:B------:R-:W-:-:S02]  /*4090*/  FFMA R27, R35, R27, R26 ;  /* 0x0000001b231b7223 */ /* 0x000fc4000000001a */
[----:B------:R-:W-:Y:S01]  /*40a0*/  FFMA R31, R35, R31, R30 ;  /* 0x0000001f231f7223 */ /* 0x000fe2000000001e */
[C---:B-1----:R-:W-:Y:S01]  /*40b0*/  FFMA R16, R52.reuse, R8, R17 ;  /* 0x0000000834107223 */ /* 0x042fe20000000011 */
[----:B--2---:R-:W-:-:S03]  /*40c0*/  FFMA R18, R52, R48, R79 ;  /* 0x0000003034127223 */ /* 0x004fc6000000004f */
[C---:B------:R-:W-:Y:S01]  /*40d0*/  FFMA R23, R53.reuse, R9, R16 ;  /* 0x0000000935177223 */ /* 0x040fe20000000010 */
[----:B---3--:R-:W-:Y:S01]  /*40e0*/  FFMA R20, R52, R44, R81 ;  /* 0x0000002c34147223 */ /* 0x008fe20000000051 */
[----:B------:R-:W-:-:S03]  /*40f0*/  FFMA R19, R53, R49, R18 ;  /* 0x0000003135137223 */ /* 0x000fc60000000012 */
[----:B------:R-:W-:Y:S01]  /*4100*/  FFMA R17, R53, R45, R20 ;  /* 0x0000002d35117223 */ /* 0x000fe20000000014 */
[C---:B------:R-:W-:Y:S01]  /*4110*/  FFMA R16, R54.reuse, R50, R19 ;  /* 0x0000003236107223 */ /* 0x040fe20000000013 */
[----:B------:R-:W-:Y:S01]  /*4120*/  FFMA R20, R54, R10, R23 ;  /* 0x0000000a36147223 */ /* 0x000fe20000000017 */
[----:B----4-:R-:W-:Y:S01]  /*4130*/  FFMA R52, R52, R40, R83 ;  /* 0x0000002834347223 */ /* 0x010fe20000000053 */
[----:B------:R-:W-:Y:S01]  /*4140*/  FFMA R22, R54, R46, R17 ;  /* 0x0000002e36167223 */ /* 0x000fe20000000011 */
[C---:B------:R-:W-:Y:S01]  /*4150*/  FFMA R81, R55.reuse, R51, R16 ;  /* 0x0000003337517223 */ /* 0x040fe20000000010 */
[C---:B------:R-:W-:Y:S01]  /*4160*/  FFMA R79, R55.reuse, R11, R20 ;  /* 0x0000000b374f7223 */ /* 0x040fe20000000014 */
[----:B------:R-:W1:Y:S01]  /*4170*/  LDS.128 R16, [R72.X4+UR5+0x2b0] ;  /* 0x0002b00548107984 */ /* 0x000e620008004c00 */
[----:B------:R-:W-:Y:S01]  /*4180*/  FFMA R83, R55, R47, R22 ;  /* 0x0000002f37537223 */ /* 0x000fe20000000016 */
[C---:B------:R-:W-:Y:S01]  /*4190*/  FFMA R26, R12.reuse, R48, R21 ;  /* 0x000000300c1a7223 */ /* 0x040fe20000000015 */
[----:B------:R-:W-:Y:S01]  /*41a0*/  FFMA R53, R53, R41, R52 ;  /* 0x0000002935357223 */ /* 0x000fe20000000034 */
[----:B------:R-:W2:Y:S01]  /*41b0*/  LDS.128 R20, [R72.X4+UR5+0x3b0] ;  /* 0x0003b00548147984 */ /* 0x000ea20008004c00 */
[C---:B------:R-:W-:Y:S01]  /*41c0*/  FFMA R24, R12.reuse, R8, R93 ;  /* 0x000000080c187223 */ /* 0x040fe2000000005d */
[----:B------:R-:W-:Y:S01]  /*41d0*/  FFMA R28, R12, R44, R89 ;  /* 0x0000002c0c1c7223 */ /* 0x000fe20000000059 */
[----:B------:R-:W-:Y:S01]  /*41e0*/  FFMA R54, R54, R42, R53 ;  /* 0x0000002a36367223 */ /* 0x000fe20000000035 */
[----:B------:R-:W-:Y:S01]  /*41f0*/  FFMA R12, R12, R40, R91 ;  /* 0x000000280c0c7223 */ /* 0x000fe2000000005b */
        /* <DEDUP_REMOVED lines=8> */
[----:B------:R-:W-:Y:S01]  /*4280*/  FFMA R86, R14, R42, R13 ;  /* 0x0000002a0e567223 */ /* 0x000fe2000000000d */
[----:B------:R-:W-:Y:S02]  /*4290*/  LDS.128 R52, [R72.X4+UR5+0xc0] ;  /* 0x0000c00548347984 */ /* 0x000fe40008004c00 */
[----:B------:R-:W-:Y:S01]  /*42a0*/  FFMA R89, R15, R11, R84 ;  /* 0x0000000b0f597223 */ /* 0x000fe20000000054 */
[C---:B-1----:R-:W-:Y:S01]  /*42b0*/  FFMA R12, R16.reuse, R8, R39 ;  /* 0x00000008100c7223 */ /* 0x042fe20000000027 */
[C---:B------:R-:W-:Y:S01]  /*42c0*/  FFMA R14, R16.reuse, R48, R33 ;  /* 0x00000030100e7223 */ /* 0x040fe20000000021 */
[C---:B------:R-:W-:Y:S01]  /*42d0*/  FFMA R24, R16.reuse, R44, R37 ;  /* 0x0000002c10187223 */ /* 0x040fe20000000025 */
[----:B------:R-:W-:Y:S01]  /*42e0*/  FFMA R16, R16, R40, R87 ;  /* 0x0000002810107223 */ /* 0x000fe20000000057 */
[C---:B------:R-:W-:Y:S01]  /*42f0*/  FFMA R35, R17.reuse, R9, R12 ;  /* 0x0000000911237223 */ /* 0x040fe2000000000c */
[C---:B------:R-:W-:Y:S01]  /*4300*/  FFMA R33, R17.reuse, R49, R14 ;  /* 0x0000003111217223 */ /* 0x040fe2000000000e */
[----:B------:R-:W1:Y:S01]  /*4310*/  LDS.128 R36, [R78+0x1c0] ;  /* 0x0001c0004e247984 */ /* 0x000e620000000c00 */
[C---:B--2---:R-:W-:Y:S01]  /*4320*/  FFMA R8, R20.reuse, R8, R31 ;  /* 0x0000000814087223 */ /* 0x044fe2000000001f */
[C---:B------:R-:W-:Y:S01]  /*4330*/  FFMA R48, R20.reuse, R48, R27 ;  /* 0x0000003014307223 */ /* 0x040fe2000000001b */
[C---:B------:R-:W-:Y:S01]  /*4340*/  FFMA R44, R20.reuse, R44, R29 ;  /* 0x0000002c142c7223 */ /* 0x040fe2000000001d */
[C---:B------:R-:W-:Y:S01]  /*4350*/  FFMA R13, R17.reuse, R45, R24 ;  /* 0x0000002d110d7223 */ /* 0x040fe20000000018 */
[----:B------:R-:W-:Y:S01]  /*4360*/  FFMA R20, R20, R40, R25 ;  /* 0x0000002814147223 */ /* 0x000fe20000000019 */
[C---:B------:R-:W-:Y:S01]  /*4370*/  FFMA R12, R18.reuse, R10, R35 ;  /* 0x0000000a120c7223 */ /* 0x040fe20000000023 */
[C---:B------:R-:W-:Y:S01]  /*4380*/  FFMA R14, R18.reuse, R50, R33 ;  /* 0x00000032120e7223 */ /* 0x040fe20000000021 */
[----:B------:R-:W2:Y:S01]  /*4390*/  LDS.128 R24, [R78+0xc0] ;  /* 0x0000c0004e187984 */ /* 0x000ea20000000c00 */
[----:B------:R-:W-:Y:S01]  /*43a0*/  FFMA R17, R17, R41, R16 ;  /* 0x0000002911117223 */ /* 0x000fe20000000010 */
[C---:B------:R-:W-:Y:S01]  /*43b0*/  FFMA R9, R21.reuse, R9, R8 ;  /* 0x0000000915097223 */ /* 0x040fe20000000008 */
[C---:B------:R-:W-:Y:S01]  /*43c0*/  FFMA R49, R21.reuse, R49, R48 ;  /* 0x0000003115317223 */ /* 0x040fe20000000030 */
[----:B------:R-:W3:Y:S01]  /*43d0*/  LDS.128 R32, [R78+0x2c0] ;  /* 0x0002c0004e207984 */ /* 0x000ee20000000c00 */
[C---:B------:R-:W-:Y:S01]  /*43e0*/  FFMA R45, R21.reuse, R45, R44 ;  /* 0x0000002d152d7223 */ /* 0x040fe2000000002c */
[----:B------:R-:W-:Y:S01]  /*43f0*/  FFMA R21, R21, R41, R20 ;  /* 0x0000002915157223 */ /* 0x000fe20000000014 */
[C---:B------:R-:W-:Y:S01]  /*4400*/  FFMA R16, R18.reuse, R46, R13 ;  /* 0x0000002e12107223 */ /* 0x040fe2000000000d */
[----:B------:R-:W4:Y:S01]  /*4410*/  LDS.128 R28, [R78+0x3c0] ;  /* 0x0003c0004e1c7984 */ /* 0x000f220000000c00 */
        /* <DEDUP_REMOVED lines=14> */
[-C--:B------:R-:W-:Y:S01]  /*4500*/  FFMA R23, R23, R11.reuse, R10 ;  /* 0x0000000b17177223 */ /* 0x080fe2000000000a */
[----:B------:R-:W-:-:S02]  /*4510*/  FFMA R19, R19, R11, R12 ;  /* 0x0000000b13137223 */ /* 0x000fc4000000000c */
[----:B------:R-:W4:Y:S01]  /*4520*/  LDS.128 R12, [R72.X4+UR5+0x1c0] ;  /* 0x0001c005480c7984 */ /* 0x000f220008004c00 */
        /* <DEDUP_REMOVED lines=10> */
[C---:B------:R-:W-:Y:S01]  /*45d0*/  FFMA R18, R54.reuse, R34, R9 ;  /* 0x0000002236127223 */ /* 0x040fe20000000009 */
[----:B------:R-:W-:Y:S01]  /*45e0*/  FFMA R53, R53, R29, R52 ;  /* 0x0000001d35357223 */ /* 0x000fe20000000034 */
[----:B------:R-:W1:Y:S01]  /*45f0*/  LDS.128 R8, [R72.X4+UR5+0x2c0] ;  /* 0x0002c00548087984 */ /* 0x000e620008004c00 */
[C---:B------:R-:W-:Y:S01]  /*4600*/  FFMA R85, R55.reuse, R27, R16 ;  /* 0x0000001b37557223 */ /* 0x040fe20000000010 */
[----:B------:R-:W-:Y:S01]  /*4610*/  FFMA R83, R55, R35, R18 ;  /* 0x0000002337537223 */ /* 0x000fe20000000012 */
[----:B------:R-:W-:-:S04]  /*4620*/  FFMA R54, R54, R30, R53 ;  /* 0x0000001e36367223 */ /* 0x000fc80000000035 */
        /* <DEDUP_REMOVED lines=24> */
[C---:B--2---:R-:W-:Y:S01]  /*47b0*/  FFMA R24, R52.reuse, R24, R23 ;  /* 0x0000001834187223 */ /* 0x044fe20000000017 */
[----:B------:R-:W-:Y:S01]  /*47c0*/  LDS.128 R16, [R78+0xd0] ;  /* 0x0000d0004e107984 */ /* 0x000fe20000000c00 */
[C---:B------:R-:W-:Y:S01]  /*47d0*/  FFMA R36, R52.reuse, R36, R51 ;  /* 0x0000002434247223 */ /* 0x040fe20000000033 */
[C---:B------:R-:W-:Y:S01]  /*47e0*/  FFMA R32, R52.reuse, R32, R47 ;  /* 0x0000002034207223 */ /* 0x040fe2000000002f */
        /* <DEDUP_REMOVED lines=21> */
[----:B------:R-:W2:Y:S01]  /*4940*/  LDS.128 R48, [R72.X4+UR5+0xd0] ;  /* 0x0000d00548307984 */ /* 0x000ea20008004c00 */
[C---:B------:R-:W-:Y:S01]  /*4950*/  FFMA R35, R55.reuse, R35, R34 ;  /* 0x0000002337237223 */ /* 0x040fe20000000022 */
[C---:B------:R-:W-:Y:S01]  /*4960*/  FFMA R39, R55.reuse, R39, R38 ;  /* 0x0000002737277223 */ /* 0x040fe20000000026 */
[----:B------:R-:W-:Y:S01]  /*4970*/  FFMA R31, R55, R31, R30 ;  /* 0x0000001f371f7223 */ /* 0x000fe2000000001e */
[----:B------:R-:W3:Y:S04]  /*4980*/  LDS.128 R44, [R72.X4+UR5+0x1d0] ;  /* 0x0001d005482c7984 */ /* 0x000ee80008004c00 */
[----:B------:R-:W4:Y:S01]  /*4990*/  LDS.128 R40, [R72.X4+UR5+0x2d0] ;  /* 0x0002d00548287984 */ /* 0x000f220008004c00 */
[----:B-1----:R-:W-:-:S03]  /*49a0*/  FFMA R86, R20, R16, R27 ;  /* 0x0000001014567223 */ /* 0x002fc6000000001b */
[----:B------:R-:W1:Y:S01]  /*49b0*/  LDS.128 R24, [R78+0x2d0] ;  /* 0x0002d0004e187984 */ /* 0x000e620000000c00 */
[-C--:B--2---:R-:W-:Y:S01]  /*49c0*/  FFMA R84, R48, R16.reuse, R85 ;  /* 0x0000001030547223 */ /* 0x084fe20000000055 */
[-C--:B---3--:R-:W-:Y:S01]  /*49d0*/  FFMA R82, R44, R16.reuse, R9 ;  /* 0x000000102c527223 */ /* 0x088fe20000000009 */
[----:B----4-:R-:W-:Y:S02]  /*49e0*/  FFMA R80, R40, R16, R11 ;  /* 0x0000001028507223 */ /* 0x010fe4000000000b */
[----:B------:R-:W2:Y:S01]  /*49f0*/  LDS.128 R8, [R78+0x1d0] ;  /* 0x0001d0004e087984 */ /* 0x000ea20000000c00 */
[-C--:B-1----:R-:W-:Y:S01]  /*4a00*/  FFMA R16, R44, R24.reuse, R13 ;  /* 0x000000182c107223 */ /* 0x082fe2000000000d */
[-C--:B------:R-:W-:Y:S01]  /*4a10*/  FFMA R32, R40, R24.reuse, R15 ;  /* 0x0000001828207223 */ /* 0x080fe2000000000f */
[----:B------:R-:W-:Y:S01]  /*4a20*/  FFMA R38, R20, R24, R35 ;  /* 0x0000001814267223 */ /* 0x000fe20000000023 */
[----:B------:R-:W1:Y:S01]  /*4a30*/  LDS.128 R12, [R78+0x3d0] ;  /* 0x0003d0004e0c7984 */ /* 0x000e620000000c00 */
[-C--:B------:R-:W-:Y:S01]  /*4a40*/  FFMA R35, R45, R17.reuse, R82 ;  /* 0x000000112d237223 */ /* 0x080fe20000000052 */
[-C--:B--2---:R-:W-:Y:S01]  /*4a50*/  FFMA R34, R44, R8.reuse, R37 ;  /* 0x000000082c227223 */ /* 0x084fe20000000025 */
[-C--:B------:R-:W-:Y:S01]  /*4a60*/  FFMA R37, R41, R17.reuse, R80 ;  /* 0x0000001129257223 */ /* 0x080fe20000000050 */
[-C--:B------:R-:W-:Y:S01]  /*4a70*/  FFMA R36, R48, R8.reuse, R81 ;  /* 0x0000000830247223 */ /* 0x080fe20000000051 */
[-C--:B------:R-:W-:Y:S01]  /*4a80*/  FFMA R30, R40, R8.reuse, R53 ;  /* 0x00000008281e7223 */ /* 0x080fe20000000035 */
[----:B------:R-:W-:Y:S01]  /*4a90*/  FFMA R52, R20, R8, R39 ;  /* 0x0000000814347223 */ /* 0x000fe20000000027 */
[----:B------:R-:W-:Y:S01]  /*4aa0*/  FFMA R8, R48, R24, R83 ;  /* 0x0000001830087223 */ /* 0x000fe20000000053 */
        /* <DEDUP_REMOVED lines=19> */
[-C--:B------:R-:W-:Y:S01]  /*4be0*/  FFMA R19, R41, R25.reuse, R32 ;  /* 0x0000001929137223 */ /* 0x080fe20000000020 */
[-C--:B------:R-:W-:Y:S01]  /*4bf0*/  FFMA R24, R42, R10.reuse, R33 ;  /* 0x0000000a2a187223 */ /* 0x080fe20000000021 */
[----:B------:R-:W-:Y:S01]  /*4c00*/  FFMA R10, R22, R10, R9 ;  /* 0x0000000a160a7223 */ /* 0x000fe20000000009 */
[----:B------:R-:W-:Y:S01]  /*4c10*/  FFMA R9, R49, R25, R8 ;  /* 0x0000001931097223 */ /* 0x000fe20000000008 */
[-C--:B------:R-:W-:Y:S01]  /*4c20*/  FFMA R44, R46, R26.reuse, R17 ;  /* 0x0000001a2e2c7223 */ /* 0x080fe20000000011 */
[----:B------:R-:W-:Y:S01]  /*4c30*/  FFMA R8, R42, R26, R19 ;  /* 0x0000001a2a087223 */ /* 0x000fe20000000013 */
[----:B------:R-:W-:Y:S01]  /*4c40*/  FFMA R45, R45, R13, R54 ;  /* 0x0000000d2d2d7223 */ /* 0x000fe20000000036 */
[----:B------:R-:W-:Y:S01]  /*4c50*/  LDS.128 R16, [R78+0x1e0] ;  /* 0x0001e0004e107984 */ /* 0x000fe20000000c00 */
[-C--:B------:R-:W-:Y:S01]  /*4c60*/  FFMA R40, R40, R12.reuse, R29 ;  /* 0x0000000c28287223 */ /* 0x080fe2000000001d */
[----:B------:R-:W-:Y:S01]  /*4c70*/  FFMA R25, R21, R25, R38 ;  /* 0x0000001915197223 */ /* 0x000fe20000000026 */
[----:B------:R-:W-:Y:S01]  /*4c80*/  FFMA R12, R20, R12, R31 ;  /* 0x0000000c140c7223 */ /* 0x000fe2000000001f */
[----:B------:R-:W1:Y:S01]  /*4c90*/  LDS.128 R52, [R72.X4+UR5+0xe0] ;  /* 0x0000e00548347984 */ /* 0x000e620008004c00 */
[-C--:B------:R-:W-:Y:S01]  /*4ca0*/  FFMA R49, R49, R13.reuse, R28 ;  /* 0x0000000d31317223 */ /* 0x080fe2000000001c */
[-C--:B------:R-:W-:Y:S01]  /*4cb0*/  FFMA R41, R41, R13.reuse, R40 ;  /* 0x0000000d29297223 */ /* 0x080fe20000000028 */
[-C--:B------:R-:W-:Y:S01]  /*4cc0*/  FFMA R80, R50, R26.reuse, R9 ;  /* 0x0000001a32507223 */ /* 0x080fe20000000009 */
[----:B------:R-:W2:Y:S01]  /*4cd0*/  LDS.128 R28, [R78+0x2e0] ;  /* 0x0002e0004e1c7984 */ /* 0x000ea20000000c00 */
[----:B------:R-:W-:Y:S01]  /*4ce0*/  FFMA R13, R21, R13, R12 ;  /* 0x0000000d150d7223 */ /* 0x000fe2000000000c */
[----:B------:R-:W-:Y:S01]  /*4cf0*/  FFMA R26, R22, R26, R25 ;  /* 0x0000001a161a7223 */ /* 0x000fe20000000019 */
[-C--:B------:R-:W-:Y:S01]  /*4d00*/  FFMA R50, R50, R14.reuse, R49 ;  /* 0x0000000e32327223 */ /* 0x080fe20000000031 */
[----:B------:R-:W3:Y:S01]  /*4d10*/  LDS.128 R36, [R78+0xe0] ;  /* 0x0000e0004e247984 */ /* 0x000ee20000000c00 */
        /* <DEDUP_REMOVED lines=11> */
[----:B------:R-:W4:Y:S01]  /*4dd0*/  LDS.128 R32, [R78+0x3e0] ;  /* 0x0003e0004e207984 */ /* 0x000f220000000c00 */
[-C--:B------:R-:W-:Y:S01]  /*4de0*/  FFMA R51, R51, R15.reuse, R50 ;  /* 0x0000000f33337223 */ /* 0x080fe20000000032 */
[-C--:B------:R-:W-:Y:S01]  /*4df0*/  FFMA R47, R47, R15.reuse, R46 ;  /* 0x0000000f2f2f7223 */ /* 0x080fe2000000002e */
[-C--:B------:R-:W-:Y:S01]  /*4e00*/  FFMA R43, R43, R15.reuse, R42 ;  /* 0x0000000f2b2b7223 */ /* 0x080fe2000000002a */
[----:B------:R-:W4:Y:S01]  /*4e10*/  LDS.128 R24, [R72.X4+UR5+0x1e0] ;  /* 0x0001e00548187984 */ /* 0x000f220008004c00 */
[----:B------:R-:W-:Y:S01]  /*4e20*/  FFMA R23, R23, R15, R14 ;  /* 0x0000000f17177223 */ /* 0x000fe2000000000e */
[----:B------:R-:W-:Y:S01]  /*4e30*/  IADD3 R84, P2, R4, UR6, RZ ;  /* 0x0000000604547c10 */ /* 0x000fe2000ff5e0ff */
[C---:B-1----:R-:W-:Y:S01]  /*4e40*/  FFMA R10, R52.reuse, R16, R9 ;  /* 0x00000010340a7223 */ /* 0x042fe20000000009 */
[----:B--2---:R-:W-:-:S03]  /*4e50*/  FFMA R12, R52, R28, R11 ;  /* 0x0000001c340c7223 */ /* 0x004fc6000000000b */
[C---:B------:R-:W-:Y:S01]  /*4e60*/  FFMA R11, R53.reuse, R17, R10 ;  /* 0x00000011350b7223 */ /* 0x040fe2000000000a */
[----:B---3--:R-:W-:Y:S01]  /*4e70*/  FFMA R8, R52, R36, R79 ;  /* 0x0000002434087223 */ /* 0x008fe2000000004f */
[----:B------:R-:W-:-:S03]  /*4e80*/  FFMA R9, R53, R29, R12 ;  /* 0x0000001d35097223 */ /* 0x000fc6000000000c */
[----:B------:R-:W-:Y:S01]  /*4e90*/  FFMA R15, R53, R37, R8 ;  /* 0x00000025350f7223 */ /* 0x000fe20000000008 */
[C---:B------:R-:W-:Y:S01]  /*4ea0*/  FFMA R8, R54.reuse, R18, R11 ;  /* 0x0000001236087223 */ /* 0x040fe2000000000b */
[C---:B------:R-:W-:Y:S02]  /*4eb0*/  FFMA R14, R54.reuse, R30, R9 ;  /* 0x0000001e360e7223 */ /* 0x040fe40000000009 */
[----:B------:R-:W-:Y:S01]  /*4ec0*/  FFMA R12, R54, R38, R15 ;  /* 0x00000026360c7223 */ /* 0x000fe2000000000f */
[C---:B------:R-:W-:Y:S01]  /*4ed0*/  FFMA R91, R55.reuse, R19, R8 ;  /* 0x00000013375b7223 */ /* 0x040fe20000000008 */
[C---:B------:R-:W-:Y:S01]  /*4ee0*/  FFMA R85, R55.reuse, R31, R14 ;  /* 0x0000001f37557223 */ /* 0x040fe2000000000e */
[----:B------:R-:W1:Y:S01]  /*4ef0*/  LDS.128 R8, [R72.X4+UR5+0x2e0] ;  /* 0x0002e00548087984 */ /* 0x000e620008004c00 */
[----:B------:R-:W-:Y:S01]  /*4f00*/  FFMA R79, R55, R39, R12 ;  /* 0x00000027374f7223 */ /* 0x000fe2000000000c */
[----:B----4-:R-:W-:Y:S01]  /*4f10*/  FFMA R52, R52, R32, R51 ;  /* 0x0000002034347223 */ /* 0x010fe20000000033 */
[C---:B------:R-:W-:Y:S01]  /*4f20*/  FFMA R22, R24.reuse, R16, R13 ;  /* 0x0000001018167223 */ /* 0x040fe2000000000d */
[C---:B------:R-:W-:Y:S01]  /*4f30*/  FFMA R20, R24.reuse, R36, R81 ;  /* 0x0000002418147223 */ /* 0x040fe20000000051 */
[----:B------:R-:W2:Y:S01]  /*4f40*/  LDS.128 R12, [R72.X4+UR5+0x3e0] ;  /* 0x0003e005480c7984 */ /* 0x000ea20008004c00 */
[C---:B------:R-:W-:Y:S01]  /*4f50*/  FFMA R40, R24.reuse, R28, R89 ;  /* 0x0000001c18287223 */ /* 0x040fe20000000059 */
[----:B------:R-:W-:Y:S01]  /*4f60*/  FFMA R24, R24, R32, R47 ;  /* 0x0000002018187223 */ /* 0x000fe2000000002f */
[----:B------:R-:W-:-:S02]  /*4f70*/  FFMA R53, R53, R33, R52 ;  /* 0x0000002135357223 */ /* 0x000fc40000000034 */
[C---:B------:R-:W-:Y:S01]  /*4f80*/  FFMA R51, R25.reuse, R29, R40 ;  /* 0x0000001d19337223 */ /* 0x040fe20000000028 */
[C---:B------:R-:W-:Y:S01]  /*4f90*/  FFMA R47, R25.reuse, R33, R24 ;  /* 0x00000021192f7223 */ /* 0x040fe20000000018 */
[-C--:B------:R-:W-:Y:S01]  /*4fa0*/  FFMA R54, R54, R34.reuse, R53 ;  /* 0x0000002236367223 */ /* 0x080fe20000000035 */
        /* <DEDUP_REMOVED lines=21> */
[----:B--2---:R-:W-:Y:S01]  /*5100*/  FFMA R16, R12, R16, R21 ;  /* 0x000000100c107223 */ /* 0x004fe20000000015 */
[----:B------:R-:W-:Y:S01]  /*5110*/  LDS.128 R24, [R78+0x1f0] ;  /* 0x0001f0004e187984 */ /* 0x000fe20000000c00 */
[----:B------:R-:W-:Y:S01]  /*5120*/  FFMA R54, R10, R38, R43 ;  /* 0x000000260a367223 */ /* 0x000fe2000000002b */
[C---:B------:R-:W-:Y:S01]  /*5130*/  FFMA R36, R12.reuse, R36, R87 ;  /* 0x000000240c247223 */ /* 0x040fe20000000057 */
[C---:B------:R-:W-:Y:S01]  /*5140*/  FFMA R28, R12.reuse, R28, R41 ;  /* 0x0000001c0c1c7223 */ /* 0x040fe20000000029 */
[----:B------:R-:W1:Y:S01]  /*5150*/  LDS.128 R44, [R72.X4+UR5+0x2f0] ;  /* 0x0002f005482c7984 */ /* 0x000e620008004c00 */
[----:B------:R-:W-:Y:S01]  /*5160*/  FFMA R12, R12, R32, R23 ;  /* 0x000000200c0c7223 */ /* 0x000fe20000000017 */
[C---:B------:R-:W-:Y:S01]  /*5170*/  FFMA R17, R13.reuse, R17, R16 ;  /* 0x000000110d117223 */ /* 0x040fe20000000010 */
[C---:B------:R-:W-:Y:S01]  /*5180*/  FFMA R37, R13.reuse, R37, R36 ;  /* 0x000000250d257223 */ /* 0x040fe20000000024 */
[----:B------:R-:W2:Y:S01]  /*5190*/  LDS.128 R40, [R72.X4+UR5+0x1f0] ;  /* 0x0001f00548287984 */ /* 0x000ea20008004c00 */
[C---:B------:R-:W-:Y:S01]  /*51a0*/  FFMA R29, R13.reuse, R29, R28 ;  /* 0x0000001d0d1d7223 */ /* 0x040fe2000000001c */
[----:B------:R-:W-:Y:S01]  /*51b0*/  FFMA R13, R13, R33, R12 ;  /* 0x000000210d0d7223 */ /* 0x000fe2000000000c */
[C---:B------:R-:W-:Y:S01]  /*51c0*/  FFMA R18, R14.reuse, R18, R17 ;  /* 0x000000120e127223 */ /* 0x040fe20000000011 */
[----:B------:R-:W3:Y:S01]  /*51d0*/  LDS.128 R20, [R72.X4+UR5+0xf0] ;  /* 0x0000f00548147984 */ /* 0x000ee20008004c00 */
[C---:B------:R-:W-:Y:S01]  /*51e0*/  FFMA R38, R14.reuse, R38, R37 ;  /* 0x000000260e267223 */ /* 0x040fe20000000025 */
[----:B------:R-:W-:Y:S01]  /*51f0*/  FFMA R30, R14, R30, R29 ;  /* 0x0000001e0e1e7223 */ /* 0x000fe2000000001d */
[-C--:B------:R-:W-:Y:S01]  /*5200*/  FFMA R10, R10, R34.reuse, R9 ;  /* 0x000000220a0a7223 */ /* 0x080fe20000000009 */
[----:B------:R-:W4:Y:S01]  /*5210*/  LDS.128 R48, [R72.X4+UR5+0x3f0] ;  /* 0x0003f00548307984 */ /* 0x000f220008004c00 */
[----:B------:R-:W-:Y:S01]  /*5220*/  FFMA R14, R14, R34, R13 ;  /* 0x000000220e0e7223 */ /* 0x000fe2000000000d */
[-C--:B------:R-:W-:Y:S01]  /*5230*/  FFMA R9, R11, R19.reuse, R52 ;  /* 0x000000130b097223 */ /* 0x080fe20000000034 */
[----:B------:R-:W-:Y:S01]  /*5240*/  FFMA R13, R15, R19, R18 ;  /* 0x000000130f0d7223 */ /* 0x000fe20000000012 */
[C---:B------:R-:W-:Y:S01]  /*5250*/  FFMA R33, R11.reuse, R31, R8 ;  /* 0x0000001f0b217223 */ /* 0x040fe20000000008 */
[----:B------:R-:W4:Y:S01]  /*5260*/  LDS.128 R16, [R78+0x2f0] ;  /* 0x0002f0004e107984 */ /* 0x000f220000000c00 */
[----:B------:R-:W-:Y:S01]  /*5270*/  SEL R8, RZ, 0x10, P0 ;  /* 0x00000010ff087807 */ /* 0x000fe20000000000 */
[C---:B------:R-:W-:Y:S01]  /*5280*/  FFMA R83, R11.reuse, R35, R10 ;  /* 0x000000230b537223 */ /* 0x040fe2000000000a */
[----:B------:R-:W-:Y:S01]  /*5290*/  FFMA R87, R11, R39, R54 ;  /* 0x000000270b577223 */ /* 0x000fe20000000036 */
[C---:B------:R-:W-:Y:S01]  /*52a0*/  FFMA R11, R15.reuse, R35, R14 ;  /* 0x000000230f0b7223 */ /* 0x040fe2000000000e */
[----:B------:R-:W-:Y:S01]  /*52b0*/  SEL R8, R8, RZ, !P1 ;  /* 0x000000ff08087207 */ /* 0x000fe20004800000 */
[----:B------:R-:W-:Y:S01]  /*52c0*/  FFMA R31, R15, R31, R30 ;  /* 0x0000001f0f1f7223 */ /* 0x000fe2000000001e */
[----:B------:R-:W-:Y:S01]  /*52d0*/  ISETP.GE.AND P1, PT, R71, 0x2, PT ;  /* 0x000000024700780c */ /* 0x000fe20003f26270 */
[----:B------:R-:W-:Y:S01]  /*52e0*/  FFMA R15, R15, R39, R38 ;  /* 0x000000270f0f7223 */ /* 0x000fe20000000026 */
[----:B------:R-:W-:Y:S01]  /*52f0*/  ISETP.NE.U32.AND P0, PT, R8, RZ, PT ;  /* 0x000000ff0800720c */ /* 0x000fe20003f05070 */
[----:B------:R-:W-:Y:S01]  /*5300*/  USHF.L.U32 UR5, UR4, 0xe, URZ ;  /* 0x0000000e04057899 */ /* 0x000fe2000800063f */
[----:B------:R-:W-:-:S03]  /*5310*/  SEL R71, R71, RZ, !P1 ;  /* 0x000000ff47477207 */ /* 0x000fc60004800000 */
[----:B------:R-:W-:Y:S01]  /*5320*/  UIADD3 UR8, UR5, 0x8000, URZ ;  /* 0x0000800005087890 */ /* 0x000fe2000fffe03f */
[-C--:B-1----:R-:W-:Y:S01]  /*5330*/  FFMA R12, R44, R24.reuse, R9 ;  /* 0x000000182c0c7223 */ /* 0x082fe20000000009 */
[----:B--2---:R-:W-:-:S03]  /*5340*/  FFMA R10, R40, R24, R93 ;  /* 0x00000018280a7223 */ /* 0x004fc6000000005d */
[----:B------:R-:W-:Y:S01]  /*5350*/  FFMA R29, R45, R25, R12 ;  /* 0x000000192d1d7223 */ /* 0x000fe2000000000c */
[----:B---3--:R-:W-:-:S03]  /*5360*/  FFMA R8, R20, R24, R91 ;  /* 0x0000001814087223 */ /* 0x008fc6000000005b */
[----:B------:R-:W-:Y:S01]  /*5370*/  FFMA R12, R46, R26, R29 ;  /* 0x0000001a2e0c7223 */ /* 0x000fe2000000001d */
[----:B----4-:R-:W-:Y:S01]  /*5380*/  FFMA R24, R48, R24, R13 ;  /* 0x0000001830187223 */ /* 0x010fe2000000000d */
[-C--:B------:R-:W-:Y:S01]  /*5390*/  FFMA R13, R41, R25.reuse, R10 ;  /* 0x00000019290d7223 */ /* 0x080fe2000000000a */
[-C--:B------:R-:W-:Y:S02]  /*53a0*/  FFMA R9, R21, R25.reuse, R8 ;  /* 0x0000001915097223 */ /* 0x080fe40000000008 */
[----:B------:R-:W-:Y:S01]  /*53b0*/  FFMA R25, R49, R25, R24 ;  /* 0x0000001931197223 */ /* 0x000fe20000000018 */
[----:B------:R-:W-:Y:S01]  /*53c0*/  FFMA R10, R42, R26, R13 ;  /* 0x0000001a2a0a7223 */ /* 0x000fe2000000000d */
[-C--:B------:R-:W-:Y:S01]  /*53d0*/  FFMA R13, R47, R27.reuse, R12 ;  /* 0x0000001b2f0d7223 */ /* 0x080fe2000000000c */
[----:B------:R-:W-:Y:S01]  /*53e0*/  FFMA R12, R44, R16, R33 ;  /* 0x000000102c0c7223 */ /* 0x000fe20000000021 */
[-C--:B------:R-:W-:Y:S01]  /*53f0*/  FFMA R8, R22, R26.reuse, R9 ;  /* 0x0000001a16087223 */ /* 0x080fe20000000009 */
[----:B------:R-:W1:Y:S01]  /*5400*/  LDS.128 R32, [R78+0xf0] ;  /* 0x0000f0004e207984 */ /* 0x000e620000000c00 */
[----:B------:R-:W-:Y:S01]  /*5410*/  FFMA R26, R50, R26, R25 ;  /* 0x0000001a321a7223 */ /* 0x000fe20000000019 */
[-C--:B------:R-:W-:Y:S01]  /*5420*/  FFMA R25, R43, R27.reuse, R10 ;  /* 0x0000001b2b197223 */ /* 0x080fe2000000000a */
[-C--:B------:R-:W-:Y:S01]  /*5430*/  FFMA R29, R23, R27.reuse, R8 ;  /* 0x0000001b171d7223 */ /* 0x080fe20000000008 */
[-C--:B------:R-:W-:Y:S01]  /*5440*/  FFMA R8, R20, R16.reuse, R85 ;  /* 0x0000001014087223 */ /* 0x080fe20000000055 */
[-C--:B------:R-:W-:Y:S01]  /*5450*/  FFMA R10, R40, R16.reuse, R89 ;  /* 0x00000010280a7223 */ /* 0x080fe20000000059 */
[----:B------:R-:W-:Y:S01]  /*5460*/  FFMA R16, R48, R16, R31 ;  /* 0x0000001030107223 */ /* 0x000fe2000000001f */
[----:B------:R-:W-:Y:S01]  /*5470*/  FFMA R9, R51, R27, R26 ;  /* 0x0000001b33097223 */ /* 0x000fe2000000001a */
[-C--:B------:R-:W-:Y:S01]  /*5480*/  FFMA R27, R21, R17.reuse, R8 ;  /* 0x00000011151b7223 */ /* 0x080fe20000000008 */
[-C--:B------:R-:W-:Y:S01]  /*5490*/  FFMA R31, R41, R17.reuse, R10 ;  /* 0x00000011291f7223 */ /* 0x080fe2000000000a */
[-C--:B------:R-:W-:Y:S01]  /*54a0*/  FFMA R37, R45, R17.reuse, R12 ;  /* 0x000000112d257223 */ /* 0x080fe2000000000c */
[----:B------:R-:W-:Y:S01]  /*54b0*/  FFMA R17, R49, R17, R16 ;  /* 0x0000001131117223 */ /* 0x000fe20000000010 */
[----:B------:R-:W-:Y:S01]  /*54c0*/  IADD3 R16, P1, R3, UR6, RZ ;  /* 0x0000000603107c10 */ /* 0x000fe2000ff3e0ff */
[-C--:B------:R-:W-:Y:S01]  /*54d0*/  FFMA R30, R22, R18.reuse, R27 ;  /* 0x00000012161e7223 */ /* 0x080fe2000000001b */
[-C--:B------:R-:W-:Y:S01]  /*54e0*/  FFMA R26, R42, R18.reuse, R31 ;  /* 0x000000122a1a7223 */ /* 0x080fe2000000001f */
[-C--:B------:R-:W-:Y:S01]  /*54f0*/  FFMA R10, R50, R18.reuse, R17 ;  /* 0x00000012320a7223 */ /* 0x080fe20000000011 */
[----:B------:R-:W-:Y:S01]  /*5500*/  FFMA R14, R46, R18, R37 ;  /* 0x000000122e0e7223 */ /* 0x000fe20000000025 */
[----:B------:R-:W-:Y:S01]  /*5510*/  IADD3.X R17, R5, UR7, RZ, P1, !PT ;  /* 0x0000000705117c10 */ /* 0x000fe20008ffe4ff */
[----:B------:R-:W2:Y:S01]  /*5520*/  LDS.128 R36, [R78+0x3f0] ;  /* 0x0003f0004e247984 */ /* 0x000ea20000000c00 */
[----:B------:R-:W-:Y:S01]  /*5530*/  IADD3 R88, P1, R0, UR6, RZ ;  /* 0x0000000600587c10 */ /* 0x000fe2000ff3e0ff */
[-C--:B------:R-:W-:Y:S01]  /*5540*/  FFMA R30, R23, R19.reuse, R30 ;  /* 0x00000013171e7223 */ /* 0x080fe2000000001e */
[----:B------:R-:W-:Y:S01]  /*5550*/  IADD3.X R85, R6, UR7, RZ, P2, !PT ;  /* 0x0000000706557c10 */ /* 0x000fe200097fe4ff */
[----:B------:R-:W-:Y:S01]  /*5560*/  FFMA R26, R43, R19, R26 ;  /* 0x000000132b1a7223 */ /* 0x000fe2000000001a */
[C---:B------:R-:W-:Y:S01]  /*5570*/  LEA R27, R71.reuse, R75, 0xe ;  /* 0x0000004b471b7211 */ /* 0x040fe200078e70ff */
[----:B------:R-:W-:Y:S06]  /*5580*/  BAR.SYNC 0x0 ;  /* 0x0000000000007b1d */ /* 0x000fec0000000000 */
[----:B------:R-:W-:Y:S01]  /*5590*/  LEA R31, R71, R73, 0xe ;  /* 0x00000049471f7211 */ /* 0x000fe200078e70ff */
[----:B------:R-:W-:Y:S01]  /*55a0*/  @!PT LDS RZ, [RZ] ;  /* 0x00000000fffff984 */ /* 0x000fe20000000800 */
[----:B------:R-:W-:Y:S01]  /*55b0*/  @!PT LDS RZ, [RZ] ;  /* 0x00000000fffff984 */ /* 0x000fe20000000800 */
[----:B------:R-:W-:Y:S01]  /*55c0*/  @!PT LDS RZ, [RZ] ;  /* 0x00000000fffff984 */ /* 0x000fe20000000800 */
[----:B------:R3:W-:Y:S01]  /*55d0*/  LDGSTS.E.BYPASS.128 [R27], [R84.64], P0 ;  /* 0x00000000541b7fae */ /* 0x0007e20008101c4a */
[----:B------:R-:W-:Y:S01]  /*55e0*/  IADD3.X R89, R2, UR7, RZ, P1, !PT ;  /* 0x0000000702597c10 */ /* 0x000fe20008ffe4ff */
[-C--:B------:R-:W-:Y:S01]  /*55f0*/  FFMA R14, R47, R19.reuse, R14 ;  /* 0x000000132f0e7223 */ /* 0x080fe2000000000e */
[----:B------:R-:W-:Y:S01]  /*5600*/  FFMA R10, R51, R19, R10 ;  /* 0x00000013330a7223 */ /* 0x000fe2000000000a */
[----:B------:R4:W-:Y:S01]  /*5610*/  LDGSTS.E.BYPASS.128 [R31], [R16.64], P0 ;  /* 0x00000000101f7fae */ /* 0x0009e20008101c4a */
[----:B------:R-:W-:Y:S01]  /*5620*/  LEA R8, R71, R76, 0xe ;  /* 0x0000004c47087211 */ /* 0x000fe200078e70ff */
[-C--:B-1----:R-:W-:Y:S01]  /*5630*/  FFMA R18, R40, R32.reuse, R81 ;  /* 0x0000002028127223 */ /* 0x082fe20000000051 */
[-C--:B------:R-:W-:Y:S01]  /*5640*/  FFMA R12, R20, R32.reuse, R79 ;  /* 0x00000020140c7223 */ /* 0x080fe2000000004f */
[-C--:B------:R-:W-:Y:S01]  /*5650*/  FFMA R24, R44, R32.reuse, R87 ;  /* 0x000000202c187223 */ /* 0x080fe20000000057 */
[----:B------:R-:W-:Y:S01]  /*5660*/  FFMA R32, R48, R32, R15 ;  /* 0x0000002030207223 */ /* 0x000fe2000000000f */
[-C--:B------:R-:W-:Y:S01]  /*5670*/  FFMA R15, R41, R33.reuse, R18 ;  /* 0x00000021290f7223 */ /* 0x080fe20000000012 */
[----:B------:R-:W-:Y:S01]  /*5680*/  IADD3 R18, P1, R56, UR6, RZ ;  /* 0x0000000638127c10 */ /* 0x000fe2000ff3e0ff */
[-C--:B------:R-:W-:Y:S01]  /*5690*/  FFMA R81, R21, R33.reuse, R12 ;  /* 0x0000002115517223 */ /* 0x080fe2000000000c */
[-C--:B---3--:R-:W-:Y:S01]  /*56a0*/  FFMA R85, R49, R33.reuse, R32 ;  /* 0x0000002131557223 */ /* 0x088fe20000000020 */
[----:B------:R-:W-:Y:S01]  /*56b0*/  FFMA R79, R45, R33, R24 ;  /* 0x000000212d4f7223 */ /* 0x000fe20000000018 */
[----:B------:R-:W-:Y:S01]  /*56c0*/  IADD3.X R19, R7, UR7, RZ, P1, !PT ;  /* 0x0000000707137c10 */ /* 0x000fe20008ffe4ff */
[----:B------:R1:W-:Y:S01]  /*56d0*/  LDGSTS.E.BYPASS.128 [R8], [R88.64], P0 ;  /* 0x0000000058087fae */ /* 0x0003e20008101c4a */
[----:B----4-:R-:W-:Y:S01]  /*56e0*/  IADD3 R16, P1, R58, UR6, RZ ;  /* 0x000000063a107c10 */ /* 0x010fe2000ff3e0ff */
[----:B------:R-:W-:Y:S01]  /*56f0*/  FFMA R28, R22, R34, R81 ;  /* 0x00000022161c7223 */ /* 0x000fe20000000051 */
[----:B------:R-:W-:Y:S01]  /*5700*/  LEA R87, R71, R74, 0xe ;  /* 0x0000004a47577211 */ /* 0x000fe200078e70ff */
[-C--:B------:R-:W-:Y:S01]  /*5710*/  FFMA R24, R42, R34.reuse, R15 ;  /* 0x000000222a187223 */ /* 0x080fe2000000000f */
[----:B------:R-:W-:Y:S01]  /*5720*/  IADD3.X R17, R57, UR7, RZ, P1, !PT ;  /* 0x0000000739117c10 */ /* 0x000fe20008ffe4ff */
[----:B------:R-:W-:Y:S01]  /*5730*/  FFMA R12, R46, R34, R79 ;  /* 0x000000222e0c7223 */ /* 0x000fe2000000004f */
[----:B------:R-:W-:Y:S01]  /*5740*/  IADD3 R32, P1, R60, UR6, RZ ;  /* 0x000000063c207c10 */ /* 0x000fe2000ff3e0ff */
[----:B------:R3:W-:Y:S01]  /*5750*/  LDGSTS.E.BYPASS.128 [R87], [R18.64], P0 ;  /* 0x0000000012577fae */ /* 0x0007e20008101c4a */
[-C--:B--2---:R-:W-:Y:S01]  /*5760*/  FFMA R20, R20, R36.reuse, R55 ;  /* 0x0000002414147223 */ /* 0x084fe20000000037 */
[-C--:B------:R-:W-:Y:S01]  /*5770*/  FFMA R40, R40, R36.reuse, R53 ;  /* 0x0000002428287223 */ /* 0x080fe20000000035 */
[----:B------:R-:W-:Y:S01]  /*5780*/  IADD3.X R33, R59, UR7, RZ, P1, !PT ;  /* 0x000000073b217c10 */ /* 0x000fe20008ffe4ff */
[----:B------:R-:W0:Y:S01]  /*5790*/  LDGDEPBAR ;  /* 0x00000000000079af */ /* 0x000e220000000000 */
[----:B-1----:R-:W-:Y:S01]  /*57a0*/  IADD3 R88, P1, R62, UR6, RZ ;  /* 0x000000063e587c10 */ /* 0x002fe2000ff3e0ff */
[-C--:B------:R-:W-:Y:S01]  /*57b0*/  FFMA R44, R44, R36.reuse, R83 ;  /* 0x000000242c2c7223 */ /* 0x080fe20000000053 */
[----:B------:R-:W-:Y:S01]  /*57c0*/  FFMA R36, R48, R36, R11 ;  /* 0x0000002430247223 */ /* 0x000fe2000000000b */
[----:B------:R1:W-:Y:S01]  /*57d0*/  LDGSTS.E.BYPASS.128 [R27+0x8000], [R16.64], P0 ;  /* 0x08000000101b7fae */ /* 0x0003e20008101c4a */
[----:B------:R-:W-:Y:S01]  /*57e0*/  IADD3.X R89, R61, UR7, RZ, P1, !PT ;  /* 0x000000073d597c10 */ /* 0x000fe20008ffe4ff */
[-C--:B------:R-:W-:Y:S01]  /*57f0*/  FFMA R21, R21, R37.reuse, R20 ;  /* 0x0000002515157223 */ /* 0x080fe20000000014 */
[-C--:B------:R-:W-:Y:S01]  /*5800*/  FFMA R41, R41, R37.reuse, R40 ;  /* 0x0000002529297223 */ /* 0x080fe20000000028 */
[----:B---3--:R-:W-:Y:S01]  /*5810*/  IADD3 R18, P1, R64, UR6, RZ ;  /* 0x0000000640127c10 */ /* 0x008fe2000ff3e0ff */
[----:B------:R2:W-:Y:S01]  /*5820*/  LDGSTS.E.BYPASS.128 [R31+0x8000], [R32.64], P0 ;  /* 0x08000000201f7fae */ /* 0x0005e20008101c4a */
[-C--:B------:R-:W-:Y:S01]  /*5830*/  FFMA R45, R45, R37.reuse, R44 ;  /* 0x000000252d2d7223 */ /* 0x080fe2000000002c */
[----:B------:R-:W-:Y:S01]  /*5840*/  FFMA R37, R49, R37, R36 ;  /* 0x0000002531257223 */ /* 0x000fe20000000024 */
[----:B------:R-:W-:Y:S01]  /*5850*/  IADD3.X R19, R63, UR7, RZ, P1, !PT ;  /* 0x000000073f137c10 */ /* 0x000fe20008ffe4ff */
[----:B------:R3:W-:Y:S01]  /*5860*/  LDGSTS.E.BYPASS.128 [R8+0x8000], [R88.64], P0 ;  /* 0x0800000058087fae */ /* 0x0007e20008101c4a */
[----:B------:R-:W-:Y:S01]  /*5870*/  UIADD3 UR6, UP0, UR6, 0x100, URZ ;  /* 0x0000010006067890 */ /* 0x000fe2000ff1e03f */
[-C--:B------:R-:W-:Y:S01]  /*5880*/  FFMA R22, R22, R38.reuse, R21 ;  /* 0x0000002616167223 */ /* 0x080fe20000000015 */
[-C--:B------:R-:W-:Y:S01]  /*5890*/  FFMA R42, R42, R38.reuse, R41 ;  /* 0x000000262a2a7223 */ /* 0x080fe20000000029 */
[----:B------:R4:W-:Y:S01]  /*58a0*/  LDGSTS.E.BYPASS.128 [R87+0x8000], [R18.64], P0 ;  /* 0x0800000012577fae */ /* 0x0009e20008101c4a */
[----:B------:R-:W-:Y:S01]  /*58b0*/  ISETP.GE.U32.AND P0, PT, R70, 0x70, PT ;  /* 0x000000704600780c */ /* 0x000fe20003f06070 */
[----:B------:R-:W-:Y:S01]  /*58c0*/  FFMA R46, R46, R38, R45 ;  /* 0x000000262e2e7223 */ /* 0x000fe2000000002d */
[C---:B------:R-:W-:Y:S01]  /*58d0*/  FFMA R34, R50.reuse, R34, R85 ;  /* 0x0000002232227223 */ /* 0x040fe20000000055 */
[----:B------:R-:W0:Y:S01]  /*58e0*/  LDGDEPBAR ;  /* 0x00000000000079af */ /* 0x000e220000000000 */
[----:B------:R-:W-:Y:S01]  /*58f0*/  FFMA R38, R50, R38, R37 ;  /* 0x0000002632267223 */ /* 0x000fe20000000025 */
[----:B------:R-:W-:Y:S01]  /*5900*/  UIADD3.X UR7, URZ, UR7, URZ, UP0, !UPT ;  /* 0x000000073f077290 */ /* 0x000fe200087fe43f */
[-C--:B------:R-:W-:Y:S01]  /*5910*/  FFMA R28, R23, R35.reuse, R28 ;  /* 0x00000023171c7223 */ /* 0x080fe2000000001c */
[-C--:B------:R-:W-:Y:S01]  /*5920*/  FFMA R24, R43, R35.reuse, R24 ;  /* 0x000000232b187223 */ /* 0x080fe20000000018 */
[-C--:B------:R-:W-:Y:S01]  /*5930*/  FFMA R12, R47, R35.reuse, R12 ;  /* 0x000000232f0c7223 */ /* 0x080fe2000000000c */
[----:B---3--:R-:W-:Y:S01]  /*5940*/  FFMA R8, R51, R35, R34 ;  /* 0x0000002333087223 */ /* 0x008fe20000000022 */
[-C--:B--2---:R-:W-:Y:S01]  /*5950*/  FFMA R31, R23, R39.reuse, R22 ;  /* 0x00000027171f7223 */ /* 0x084fe20000000016 */
[-C--:B-1----:R-:W-:Y:S01]  /*5960*/  FFMA R27, R43, R39.reuse, R42 ;  /* 0x000000272b1b7223 */ /* 0x082fe2000000002a */
[-C--:B------:R-:W-:Y:S01]  /*5970*/  FFMA R15, R47, R39.reuse, R46 ;  /* 0x000000272f0f7223 */ /* 0x080fe2000000002e */
[----:B------:R-:W-:Y:S01]  /*5980*/  FFMA R11, R51, R39, R38 ;  /* 0x00000027330b7223 */ /* 0x000fe20000000026 */
[----:B------:R-:W-:-:S04]  /*5990*/  DEPBAR.LE SB0, 0x2 ;  /* 0x000080800000791a */ /* 0x000fc80000000000 */
[----:B------:R-:W-:Y:S06]  /*59a0*/  BAR.SYNC 0x0 ;  /* 0x0000000000007b1d */ /* 0x000fec0000000000 */
[----:B----4-:R-:W-:Y:S01]  /*59b0*/  @P0 CALL.REL.NOINC `(.L_x_0) ;  /* 0x0000001000000944 */ /* 0x010fe20003c00000 */
[----:B------:R-:W-:Y:S05]  /*59c0*/  BRA `(.L_x_1) ;  /* 0xffffb47000007947 */ /* 0x000fea000383ffff */
.L_x_0:
[----:B------:R-:W1:Y:S01]  /*59d0*/  S2R R0, SR_TID.X ;  /* 0x0000000000007919 */ /* 0x000e620000002100 */
[----:B------:R-:W-:-:S04]  /*59e0*/  DEPBAR.LE SB0, 0x0 ;  /* 0x000080000000791a */ /* 0x000fc80000000000 */
[----:B------:R-:W-:Y:S01]  /*59f0*/  LOP3.LUT R65, R65, R77, RZ, 0xfc, !PT ;  /* 0x0000004d41417212 */ /* 0x000fe200078efcff */
[----:B------:R-:W-:Y:S02]  /*5a00*/  ULDC UR4, c[0x0][0x178] ;  /* 0x00005e0000047ab9 */ /* 0x000fe40000000800 */
[----:B------:R-:W-:Y:S01]  /*5a10*/  UIMAD UR4, UR4, 0x32, URZ ;  /* 0x00000032040478a4 */ /* 0x000fe2000f8e023f */
[----:B------:R-:W-:Y:S06]  /*5a20*/  BAR.SYNC 0x0 ;  /* 0x0000000000007b1d */ /* 0x000fec0000000000 */
[----:B------:R-:W-:Y:S01]  /*5a30*/  ISETP.GE.AND P0, PT, R65, 0xb0, PT ;  /* 0x000000b04100780c */ /* 0x000fe20003f06270 */
[----:B------:R-:W-:-:S02]  /*5a40*/  IMAD R4, R68, 0xb0, R65 ;  /* 0x000000b044047824 */ /* 0x000fc400078e0241 */
[----:B------:R-:W-:Y:S01]  /*5a50*/  IMAD R6, R67, 0xb0, R65 ;  /* 0x000000b043067824 */ /* 0x000fe200078e0241 */
[----:B------:R-:W-:Y:S02]  /*5a60*/  ISETP.LT.AND P1, PT, R69, UR4, !P0 ;  /* 0x0000000445007c0c */ /* 0x000fe4000c721270 */
[----:B------:R-:W-:Y:S02]  /*5a70*/  ISETP.LT.AND P2, PT, R68, UR4, !P0 ;  /* 0x0000000444007c0c */ /* 0x000fe4000c741270 */
[----:B------:R-:W-:Y:S02]  /*5a80*/  ISETP.LT.AND P3, PT, R67, UR4, !P0 ;  /* 0x0000000443007c0c */ /* 0x000fe4000c761270 */
[----:B-1----:R-:W-:Y:S02]  /*5a90*/  SHF.R.U32.HI R0, RZ, 0x4, R0 ;  /* 0x00000004ff007819 */ /* 0x002fe40000011600 */
[----:B------:R-:W-:Y:S02]  /*5aa0*/  ISETP.LT.AND P0, PT, R66, UR4, !P0 ;  /* 0x0000000442007c0c */ /* 0x000fe4000c701270 */
[----:B------:R-:W-:-:S05]  /*5ab0*/  SGXT.U32 R16, R0, 0x4 ;  /* 0x000000040010781a */ /* 0x000fca0000000000 */
[----:B------:R-:W-:-:S05]  /*5ac0*/  IMAD R0, R16, 0x110, R77 ;  /* 0x0000011010007824 */ /* 0x000fca00078e024d */
[----:B------:R-:W-:Y:S01]  /*5ad0*/  SHF.L.U32 R2, R0, 0x2, RZ ;  /* 0x0000000200027819 */ /* 0x000fe200000006ff */
[----:B------:R-:W-:Y:S04]  /*5ae0*/  STS.128 [R0.X4], R28 ;  /* 0x0000001c00007388 */ /* 0x000fe80000004c00 */
[----:B------:R-:W-:Y:S01]  /*5af0*/  IMAD R16, R16, -0x330, R2 ;  /* 0xfffffcd010107824 */ /* 0x000fe200078e0202 */
[----:B------:R-:W-:Y:S01]  /*5b00*/  STS.128 [R0.X4+0x110], R24 ;  /* 0x0001101800007388 */ /* 0x000fe20000004c00 */
[----:B------:R-:W-:-:S03]  /*5b10*/  IMAD R2, R69, 0xb0, R65 ;  /* 0x000000b045027824 */ /* 0x000fc600078e0241 */
[----:B------:R-:W-:Y:S04]  /*5b20*/  STS.128 [R0.X4+0x220], R12 ;  /* 0x0002200c00007388 */ /* 0x000fe80000004c00 */
[----:B------:R-:W-:Y:S04]  /*5b30*/  STS.128 [R0.X4+0x330], R8 ;  /* 0x0003300800007388 */ /* 0x000fe80000004c00 */
[----:B------:R-:W-:Y:S06]  /*5b40*/  BAR.SYNC 0x0 ;  /* 0x0000000000007b1d */ /* 0x000fec0000000000 */
[----:B------:R-:W1:Y:S04]  /*5b50*/  LDS.128 R36, [R16] ;  /* 0x0000000010247984 */ /* 0x000e680000000c00 */
[----:B------:R-:W2:Y:S01]  /*5b60*/  LDS.128 R20, [R16+0x1100] ;  /* 0x0011000010147984 */ /* 0x000ea20000000c00 */
[----:B------:R-:W-:-:S03]  /*5b70*/  MOV R9, 0x4 ;  /* 0x0000000400097802 */ /* 0x000fc60000000f00 */
[----:B------:R-:W3:Y:S02]  /*5b80*/  LDS.128 R32, [R16+0x2200] ;  /* 0x0022000010207984 */ /* 0x000ee40000000c00 */
[----:B------:R-:W-:-:S04]  /*5b90*/  IMAD.WIDE R2, R2, R9, c[0x0][0x170] ;  /* 0x00005c0002027625 */ /* 0x000fc800078e0209 */
[----:B------:R-:W-:-:S04]  /*5ba0*/  IMAD.WIDE R4, R4, R9, c[0x0][0x170] ;  /* 0x00005c0004047625 */ /* 0x000fc800078e0209 */
[----:B------:R-:W-:Y:S01]  /*5bb0*/  IMAD.WIDE R6, R6, R9, c[0x0][0x170] ;  /* 0x00005c0006067625 */ /* 0x000fe200078e0209 */
[----:B-1----:R1:W-:Y:S04]  /*5bc0*/  @P1 STG.E.128 [R2.64], R36 ;  /* 0x0000002402001986 */ /* 0x0023e8000c101d0a */
[----:B--2---:R1:W-:Y:S04]  /*5bd0*/  @P2 STG.E.128 [R4.64], R20 ;  /* 0x0000001404002986 */ /* 0x0043e8000c101d0a */
[----:B---3--:R1:W-:Y:S01]  /*5be0*/  @P3 STG.E.128 [R6.64], R32 ;  /* 0x0000002006003986 */ /* 0x0083e2000c101d0a */
[----:B------:R-:W-:Y:S05]  /*5bf0*/  @!P0 EXIT ;  /* 0x000000000000894d */ /* 0x000fea0003800000 */
[----:B------:R-:W2:Y:S01]  /*5c00*/  LDS.128 R16, [R16+0x3300] ;  /* 0x0033000010107984 */ /* 0x000ea20000000c00 */
[----:B-1----:R-:W-:-:S04]  /*5c10*/  IMAD R2, R66, 0xb0, R65 ;  /* 0x000000b042027824 */ /* 0x002fc800078e0241 */
[----:B------:R-:W-:-:S05]  /*5c20*/  IMAD.WIDE R2, R2, R9, c[0x0][0x170] ;  /* 0x00005c0002027625 */ /* 0x000fca00078e0209 */
[----:B--2---:R-:W-:Y:S01]  /*5c30*/  STG.E.128 [R2.64], R16 ;  /* 0x0000001002007986 */ /* 0x004fe2000c101d0a */
[----:B------:R-:W-:Y:S05]  /*5c40*/  EXIT ;  /* 0x000000000000794d */ /* 0x000fea0003800000 */
.L_x_2:
[----:B------:R-:W-:-:S00]  /*5c50*/  BRA `(.L_x_2) ;  /* 0xfffffff000007947 */ /* 0x000fc0000383ffff */
[----:B------:R-:W-:-:S00]  /*5c60*/  NOP ;  /* 0x0000000000007918 */ /* 0x000fc00000000000 */
        /* <DEDUP_REMOVED lines=9> */
.L_x_3:


//--------------------- .nv.shared.triton_mm      --------------------------
	.section	.nv.shared.triton_mm,"aw",@nobits
	.align	16
